// auto-generated by cutlass_sweep.gemm — config: {"arch": "sm_100", "cluster_m": 2, "cluster_n": 2, "dtype": "int8", "stages": 5, "tile_k": 128, "tile_m": 256, "tile_n": 128}
#include "cutlass/cutlass.h"
#include "cutlass/gemm/collective/collective_builder.hpp"
#include "cutlass/gemm/device/gemm_universal_adapter.h"
#include "cutlass/gemm/kernel/gemm_universal.hpp"
#include "cutlass/epilogue/collective/collective_builder.hpp"

using ElemA = int8_t;
using ElemB = int8_t;
using ElemCD = int8_t;
using Acc  = int32_t;
using TileShape    = cute::Shape<cute::_256, cute::_128, cute::_128>;
using ClusterShape = cute::Shape<cute::_2, cute::_2, cute::_1>;

using CollectiveEpilogue = typename cutlass::epilogue::collective::CollectiveBuilder<
    cutlass::arch::Sm100, cutlass::arch::OpClassTensorOp,
    TileShape, ClusterShape,
    cutlass::epilogue::collective::EpilogueTileAuto,
    Acc, Acc,
    ElemCD, cutlass::layout::RowMajor, 128 / cutlass::sizeof_bits<ElemCD>::value,
    ElemCD, cutlass::layout::RowMajor, 128 / cutlass::sizeof_bits<ElemCD>::value,
    cutlass::epilogue::collective::EpilogueScheduleAuto
  >::CollectiveOp;

using CollectiveMainloop = typename cutlass::gemm::collective::CollectiveBuilder<
    cutlass::arch::Sm100, cutlass::arch::OpClassTensorOp,
    ElemA, cutlass::layout::RowMajor, 128 / cutlass::sizeof_bits<ElemA>::value,
    ElemB, cutlass::layout::ColumnMajor, 128 / cutlass::sizeof_bits<ElemB>::value,
    Acc,
    TileShape, ClusterShape,
    cutlass::gemm::collective::StageCount<5>,
    cutlass::gemm::collective::KernelScheduleAuto
  >::CollectiveOp;

using GemmKernel = cutlass::gemm::kernel::GemmUniversal<
    cute::Shape<int,int,int,int>,
    CollectiveMainloop,
    CollectiveEpilogue
>;
using Gemm = cutlass::gemm::device::GemmUniversalAdapter<GemmKernel>;

// Force the device kernel symbol into the cubin without needing a host main.
auto* _anchor = &cutlass::device_kernel<GemmKernel>;


// ===== COMPILED SASS (sm_100a) =====

	.target	sm_100a

	.elftype	@"ET_EXEC"


//--------------------- .note.nv.tkinfo           --------------------------
	.section	.note.nv.tkinfo,"",@"SHT_NOTE"
	.sectionflags	@"SHF_NOTE_NV_TKINFO"
	.tkinfo
        /*0018*/ 	.word	0x00000002
        /*0030*/ 	.string	""
        /*0030*/ 	.string	"ptxas"
        /*0030*/ 	.string	"Cuda compilation tools, release 13.0, V13.0.88"
        /*0030*/ 	.string	"Build cuda_13.0.r13.0/compiler.36424714_0"
        /*0030*/ 	.string	"-arch sm_100a -m 64 "



//--------------------- .note.nv.cuinfo           --------------------------
	.section	.note.nv.cuinfo,"",@"SHT_NOTE"
	.sectionflags	@"SHF_NOTE_NV_CUINFO"
        /*0018*/ 	.short	0x0002
        /*001a*/ 	.short	0x0064
        /*001c*/ 	.short	0x0082
	.zero		2


//--------------------- .nv.info                  --------------------------
	.section	.nv.info,"",@"SHT_CUDA_INFO"
	.align	4


	//----- nvinfo : EIATTR_REGCOUNT
	.align		4
        /*0000*/ 	.byte	0x04, 0x2f
        /*0002*/ 	.short	(.L_19 - .L_18)
	.align		4
.L_18:
        /*0004*/ 	.word	index@(_ZN7cutlass13device_kernelINS_4gemm6kernel13GemmUniversalIN4cute5tupleIJiiiiEEENS1_10collective13CollectiveMmaINS1_35MainloopSm100TmaUmmaWarpSpecializedILi5ELi2ELi4ENS5_IJNS4_1CILi2EEESB_NSA_ILi1EEEEEEEENS5_IJNSA_ILi256EEENSA_ILi128EEESG_EEEaNS5_IJlSC_lEEEaSI_NS4_8TiledMMAINS4_8MMA_AtomIJNS4_21SM100_MMA_S8_2x1SM_SSIaaiLi256ELi128ELNS4_4UMMA5MajorE0ELSN_0ELNSM_8SaturateE0EEEEEENS4_6LayoutINS5_IJSC_SC_SC_EEENS5_IJNSA_ILi0EEEST_ST_EEEEENS5_IJNS4_10UnderscoreESW_SW_EEEEENS4_28SM100_TMA_2SM_LOAD_MULTICASTENS4_14ComposedLayoutINS4_7SwizzleILi3ELi4ELi3EEENS4_18smem_ptr_flag_bitsILi8EEENSR_INS5_IJNSA_ILi8EEESG_EEENS5_IJSG_SC_EEEEEEEvNS4_8identityENS4_18SM100_TMA_2SM_LOADES19_vS1A_EENS_8epilogue10collective18CollectiveEpilogueINS1D_23Sm100TmaWarpSpecializedILi2ELi2ELi64ELb0ELb0EEEJNS5_IJSG_SG_SG_EEENS5_IJNSR_ISG_SC_EENSR_INSA_ILi64EEESC_EEEEEaSI_aSI_NS1D_6fusion15FusionCallbacksIS1H_NS1N_17LinearCombinationIaiaiLNS_15FloatRoundStyleE2EEES1I_S1M_JEEENS4_5SM1004TMEM4LOAD26SM100_TMEM_LOAD_32dp32b64xENS4_13SM90_TMA_LOADENS10_INS11_ILi2ELi4ELi3EEES14_NSR_INS5_IJS15_S1K_EEENS5_IJS1K_SC_EEEEEEENS4_39AutoVectorizingCopyWithAssumedAlignmentILi128EEENS4_14SM90_TMA_STOREES22_S24_S24_EEEvvEEEEvNT_6ParamsE)
        /*0008*/ 	.word	0x000000a2


	//----- nvinfo : EIATTR_FRAME_SIZE
	.align		4
.L_19:
        /*000c*/ 	.byte	0x04, 0x11
        /*000e*/ 	.short	(.L_21 - .L_20)
	.align		4
.L_20:
        /*0010*/ 	.word	index@($__internal_2_$__cuda_sm10x_tcgen05_guardrail_trap_unallocated_columns_being_dealloced)
        /*0014*/ 	.word	0x00000000


	//----- nvinfo : EIATTR_FRAME_SIZE
	.align		4
.L_21:
        /*0018*/ 	.byte	0x04, 0x11
        /*001a*/ 	.short	(.L_23 - .L_22)
	.align		4
.L_22:
        /*001c*/ 	.word	index@($__internal_1_$__cuda_sm10x_tcgen05_guardrail_trap_phase_invalid_during_alloc)
        /*0020*/ 	.word	0x00000000


	//----- nvinfo : EIATTR_FRAME_SIZE
	.align		4
.L_23:
        /*0024*/ 	.byte	0x04, 0x11
        /*0026*/ 	.short	(.L_25 - .L_24)
	.align		4
.L_24:
        /*0028*/ 	.word	index@($__internal_0_$__cuda_sm10x_tcgen05_guardrail_trap_col_being_dealloced_not_returned_by_alloc)
        /*002c*/ 	.word	0x00000000


	//----- nvinfo : EIATTR_FRAME_SIZE
	.align		4
.L_25:
        /*0030*/ 	.byte	0x04, 0x11
        /*0032*/ 	.short	(.L_27 - .L_26)
	.align		4
.L_26:
        /*0034*/ 	.word	index@(_ZN7cutlass13device_kernelINS_4gemm6kernel13GemmUniversalIN4cute5tupleIJiiiiEEENS1_10collective13CollectiveMmaINS1_35MainloopSm100TmaUmmaWarpSpecializedILi5ELi2ELi4ENS5_IJNS4_1CILi2EEESB_NSA_ILi1EEEEEEEENS5_IJNSA_ILi256EEENSA_ILi128EEESG_EEEaNS5_IJlSC_lEEEaSI_NS4_8TiledMMAINS4_8MMA_AtomIJNS4_21SM100_MMA_S8_2x1SM_SSIaaiLi256ELi128ELNS4_4UMMA5MajorE0ELSN_0ELNSM_8SaturateE0EEEEEENS4_6LayoutINS5_IJSC_SC_SC_EEENS5_IJNSA_ILi0EEEST_ST_EEEEENS5_IJNS4_10UnderscoreESW_SW_EEEEENS4_28SM100_TMA_2SM_LOAD_MULTICASTENS4_14ComposedLayoutINS4_7SwizzleILi3ELi4ELi3EEENS4_18smem_ptr_flag_bitsILi8EEENSR_INS5_IJNSA_ILi8EEESG_EEENS5_IJSG_SC_EEEEEEEvNS4_8identityENS4_18SM100_TMA_2SM_LOADES19_vS1A_EENS_8epilogue10collective18CollectiveEpilogueINS1D_23Sm100TmaWarpSpecializedILi2ELi2ELi64ELb0ELb0EEEJNS5_IJSG_SG_SG_EEENS5_IJNSR_ISG_SC_EENSR_INSA_ILi64EEESC_EEEEEaSI_aSI_NS1D_6fusion15FusionCallbacksIS1H_NS1N_17LinearCombinationIaiaiLNS_15FloatRoundStyleE2EEES1I_S1M_JEEENS4_5SM1004TMEM4LOAD26SM100_TMEM_LOAD_32dp32b64xENS4_13SM90_TMA_LOADENS10_INS11_ILi2ELi4ELi3EEES14_NSR_INS5_IJS15_S1K_EEENS5_IJS1K_SC_EEEEEEENS4_39AutoVectorizingCopyWithAssumedAlignmentILi128EEENS4_14SM90_TMA_STOREES22_S24_S24_EEEvvEEEEvNT_6ParamsE)
        /*0038*/ 	.word	0x00000000


	//----- nvinfo : EIATTR_MIN_STACK_SIZE
	.align		4
.L_27:
        /*003c*/ 	.byte	0x04, 0x12
        /*003e*/ 	.short	(.L_29 - .L_28)
	.align		4
.L_28:
        /*0040*/ 	.word	index@(_ZN7cutlass13device_kernelINS_4gemm6kernel13GemmUniversalIN4cute5tupleIJiiiiEEENS1_10collective13CollectiveMmaINS1_35MainloopSm100TmaUmmaWarpSpecializedILi5ELi2ELi4ENS5_IJNS4_1CILi2EEESB_NSA_ILi1EEEEEEEENS5_IJNSA_ILi256EEENSA_ILi128EEESG_EEEaNS5_IJlSC_lEEEaSI_NS4_8TiledMMAINS4_8MMA_AtomIJNS4_21SM100_MMA_S8_2x1SM_SSIaaiLi256ELi128ELNS4_4UMMA5MajorE0ELSN_0ELNSM_8SaturateE0EEEEEENS4_6LayoutINS5_IJSC_SC_SC_EEENS5_IJNSA_ILi0EEEST_ST_EEEEENS5_IJNS4_10UnderscoreESW_SW_EEEEENS4_28SM100_TMA_2SM_LOAD_MULTICASTENS4_14ComposedLayoutINS4_7SwizzleILi3ELi4ELi3EEENS4_18smem_ptr_flag_bitsILi8EEENSR_INS5_IJNSA_ILi8EEESG_EEENS5_IJSG_SC_EEEEEEEvNS4_8identityENS4_18SM100_TMA_2SM_LOADES19_vS1A_EENS_8epilogue10collective18CollectiveEpilogueINS1D_23Sm100TmaWarpSpecializedILi2ELi2ELi64ELb0ELb0EEEJNS5_IJSG_SG_SG_EEENS5_IJNSR_ISG_SC_EENSR_INSA_ILi64EEESC_EEEEEaSI_aSI_NS1D_6fusion15FusionCallbacksIS1H_NS1N_17LinearCombinationIaiaiLNS_15FloatRoundStyleE2EEES1I_S1M_JEEENS4_5SM1004TMEM4LOAD26SM100_TMEM_LOAD_32dp32b64xENS4_13SM90_TMA_LOADENS10_INS11_ILi2ELi4ELi3EEES14_NSR_INS5_IJS15_S1K_EEENS5_IJS1K_SC_EEEEEEENS4_39AutoVectorizingCopyWithAssumedAlignmentILi128EEENS4_14SM90_TMA_STOREES22_S24_S24_EEEvvEEEEvNT_6ParamsE)
        /*0044*/ 	.word	0x00000000
.L_29:


//--------------------- .nv.compat                --------------------------
	.section	.nv.compat,"",@"SHT_CUDA_COMPAT_INFO"
	.align	4
        /*0000*/ 	.byte	0x02, 0x09, 0x01, 0x00, 0x02, 0x02, 0x03, 0x00, 0x02, 0x05, 0x06, 0x00, 0x03, 0x07, 0x01, 0x01
        /*0010*/ 	.byte	0x02, 0x03, 0x01, 0x00, 0x02, 0x06, 0x01, 0x00, 0x04, 0x0b, 0x08, 0x00, 0x01, 0x00, 0x00, 0x00
        /*0020*/ 	.byte	0x00, 0x00, 0x00, 0x00


//--------------------- .nv.info._ZN7cutlass13device_kernelINS_4gemm6kernel13GemmUniversalIN4cute5tupleIJiiiiEEENS1_10collective13CollectiveMmaINS1_35MainloopSm100TmaUmmaWarpSpecializedILi5ELi2ELi4ENS5_IJNS4_1CILi2EEESB_NSA_ILi1EEEEEEEENS5_IJNSA_ILi256EEENSA_ILi128EEESG_EEEaNS5_IJlSC_lEEEaSI_NS4_8TiledMMAINS4_8MMA_AtomIJNS4_21SM100_MMA_S8_2x1SM_SSIaaiLi256ELi128ELNS4_4UMMA5MajorE0ELSN_0ELNSM_8SaturateE0EEEEEENS4_6LayoutINS5_IJSC_SC_SC_EEENS5_IJNSA_ILi0EEEST_ST_EEEEENS5_IJNS4_10UnderscoreESW_SW_EEEEENS4_28SM100_TMA_2SM_LOAD_MULTICASTENS4_14ComposedLayoutINS4_7SwizzleILi3ELi4ELi3EEENS4_18smem_ptr_flag_bitsILi8EEENSR_INS5_IJNSA_ILi8EEESG_EEENS5_IJSG_SC_EEEEEEEvNS4_8identityENS4_18SM100_TMA_2SM_LOADES19_vS1A_EENS_8epilogue10collective18CollectiveEpilogueINS1D_23Sm100TmaWarpSpecializedILi2ELi2ELi64ELb0ELb0EEEJNS5_IJSG_SG_SG_EEENS5_IJNSR_ISG_SC_EENSR_INSA_ILi64EEESC_EEEEEaSI_aSI_NS1D_6fusion15FusionCallbacksIS1H_NS1N_17LinearCombinationIaiaiLNS_15FloatRoundStyleE2EEES1I_S1M_JEEENS4_5SM1004TMEM4LOAD26SM100_TMEM_LOAD_32dp32b64xENS4_13SM90_TMA_LOADENS10_INS11_ILi2ELi4ELi3EEES14_NSR_INS5_IJS15_S1K_EEENS5_IJS1K_SC_EEEEEEENS4_39AutoVectorizingCopyWithAssumedAlignmentILi128EEENS4_14SM90_TMA_STOREES22_S24_S24_EEEvvEEEEvNT_6ParamsE --------------------------
	.section	.nv.info._ZN7cutlass13device_kernelINS_4gemm6kernel13GemmUniversalIN4cute5tupleIJiiiiEEENS1_10collective13CollectiveMmaINS1_35MainloopSm100TmaUmmaWarpSpecializedILi5ELi2ELi4ENS5_IJNS4_1CILi2EEESB_NSA_ILi1EEEEEEEENS5_IJNSA_ILi256EEENSA_ILi128EEESG_EEEaNS5_IJlSC_lEEEaSI_NS4_8TiledMMAINS4_8MMA_AtomIJNS4_21SM100_MMA_S8_2x1SM_SSIaaiLi256ELi128ELNS4_4UMMA5MajorE0ELSN_0ELNSM_8SaturateE0EEEEEENS4_6LayoutINS5_IJSC_SC_SC_EEENS5_IJNSA_ILi0EEEST_ST_EEEEENS5_IJNS4_10UnderscoreESW_SW_EEEEENS4_28SM100_TMA_2SM_LOAD_MULTICASTENS4_14ComposedLayoutINS4_7SwizzleILi3ELi4ELi3EEENS4_18smem_ptr_flag_bitsILi8EEENSR_INS5_IJNSA_ILi8EEESG_EEENS5_IJSG_SC_EEEEEEEvNS4_8identityENS4_18SM100_TMA_2SM_LOADES19_vS1A_EENS_8epilogue10collective18CollectiveEpilogueINS1D_23Sm100TmaWarpSpecializedILi2ELi2ELi64ELb0ELb0EEEJNS5_IJSG_SG_SG_EEENS5_IJNSR_ISG_SC_EENSR_INSA_ILi64EEESC_EEEEEaSI_aSI_NS1D_6fusion15FusionCallbacksIS1H_NS1N_17LinearCombinationIaiaiLNS_15FloatRoundStyleE2EEES1I_S1M_JEEENS4_5SM1004TMEM4LOAD26SM100_TMEM_LOAD_32dp32b64xENS4_13SM90_TMA_LOADENS10_INS11_ILi2ELi4ELi3EEES14_NSR_INS5_IJS15_S1K_EEENS5_IJS1K_SC_EEEEEEENS4_39AutoVectorizingCopyWithAssumedAlignmentILi128EEENS4_14SM90_TMA_STOREES22_S24_S24_EEEvvEEEEvNT_6ParamsE,"",@"SHT_CUDA_INFO"
	.sectionflags	@""
	.align	4


	//----- nvinfo : EIATTR_CUDA_API_VERSION
	.align		4
        /*0000*/ 	.byte	0x04, 0x37
        /*0002*/ 	.short	(.L_31 - .L_30)
.L_30:
        /*0004*/ 	.word	0x00000082


	//----- nvinfo : EIATTR_KPARAM_INFO
	.align		4
.L_31:
        /*0008*/ 	.byte	0x04, 0x17
        /*000a*/ 	.short	(.L_33 - .L_32)
.L_32:
        /*000c*/ 	.word	0x00000000
        /*0010*/ 	.short	0x0000
        /*0012*/ 	.short	0x0000
        /*0014*/ 	.byte	0x00, 0xf0, 0x01, 0x20


	//----- nvinfo : EIATTR_AT_ENTRY_FRAGMENTS
	.align		4
.L_33:
        /*0018*/ 	.byte	0x04, 0x4f
        /*001a*/ 	.short	(.L_35 - .L_34)


	//   ....[0]....
.L_34:
        /*001c*/ 	.word	0x00000007


	//----- nvinfo : EIATTR_RESERVED_SMEM_USED
	.align		4
.L_35:
        /*0020*/ 	.byte	0x01, 0x41
	.zero		2


	//----- nvinfo : EIATTR_SPARSE_MMA_MASK
	.align		4
        /*0024*/ 	.byte	0x03, 0x50
        /*0026*/ 	.short	0x0000


	//----- nvinfo : EIATTR_TCGEN05_2CTA_USED
	.align		4
        /*0028*/ 	.byte	0x01, 0x52
	.zero		2


	//----- nvinfo : EIATTR_MAXREG_COUNT
	.align		4
        /*002c*/ 	.byte	0x03, 0x1b
        /*002e*/ 	.short	0x00ff


	//----- nvinfo : EIATTR_NUM_BARRIERS
	.align		4
        /*0030*/ 	.byte	0x02, 0x4c
        /*0032*/ 	.byte	0x07
	.zero		1


	//----- nvinfo : EIATTR_EXTERNS
	.align		4
        /*0034*/ 	.byte	0x04, 0x0f
        /*0036*/ 	.short	(.L_37 - .L_36)


	//   ....[0]....
	.align		4
.L_36:
        /*0038*/ 	.word	index@(__assertfail)


	//----- nvinfo : EIATTR_MERCURY_ISA_VERSION
	.align		4
.L_37:
        /*003c*/ 	.byte	0x03, 0x5f
        /*003e*/ 	.short	0x0101


	//----- nvinfo : EIATTR_INT_WARP_WIDE_INSTR_OFFSETS
	.align		4
        /*0040*/ 	.byte	0x04, 0x31
        /*0042*/ 	.short	(.L_39 - .L_38)


	//   ....[0]....
.L_38:
        /*0044*/ 	.word	0x00000d50


	//   ....[1]....
        /*0048*/ 	.word	0x00000df0


	//   ....[2]....
        /*004c*/ 	.word	0x00004350


	//   ....[3]....
        /*0050*/ 	.word	0x00004370


	//   ....[4]....
        /*0054*/ 	.word	0x000043a0


	//   ....[5]....
        /*0058*/ 	.word	0x00004ec0


	//   ....[6]....
        /*005c*/ 	.word	0x00004f30


	//   ....[7]....
        /*0060*/ 	.word	0x00005010


	//   ....[8]....
        /*0064*/ 	.word	0x000050c0


	//----- nvinfo : EIATTR_COOP_GROUP_MASK_REGIDS
	.align		4
.L_39:
        /*0068*/ 	.byte	0x04, 0x29
        /*006a*/ 	.short	(.L_41 - .L_40)


	//   ....[0]....
.L_40:
        /*006c*/ 	.word	0xffffffff


	//   ....[1]....
        /*0070*/ 	.word	0xffffffff


	//   ....[2]....
        /*0074*/ 	.word	0xffffffff


	//   ....[3]....
        /*0078*/ 	.word	0xffffffff


	//   ....[4]....
        /*007c*/ 	.word	0xffffffff


	//   ....[5]....
        /*0080*/ 	.word	0xffffffff


	//   ....[6]....
        /*0084*/ 	.word	0xffffffff


	//   ....[7]....
        /*0088*/ 	.word	0xffffffff


	//   ....[8]....
        /*008c*/ 	.word	0xffffffff


	//   ....[9]....
        /*0090*/ 	.word	0xffffffff


	//   ....[10]....
        /*0094*/ 	.word	0xffffffff


	//   ....[11]....
        /*0098*/ 	.word	0xffffffff


	//   ....[12]....
        /*009c*/ 	.word	0xffffffff


	//   ....[13]....
        /*00a0*/ 	.word	0xffffffff


	//----- nvinfo : EIATTR_COOP_GROUP_INSTR_OFFSETS
	.align		4
.L_41:
        /*00a4*/ 	.byte	0x04, 0x28
        /*00a6*/ 	.short	(.L_43 - .L_42)


	//   ....[0]....
.L_42:
        /*00a8*/ 	.word	0x000000b0


	//   ....[1]....
        /*00ac*/ 	.word	0x00000520


	//   ....[2]....
        /*00b0*/ 	.word	0x00000700


	//   ....[3]....
        /*00b4*/ 	.word	0x00000850


	//   ....[4]....
        /*00b8*/ 	.word	0x00000940


	//   ....[5]....
        /*00bc*/ 	.word	0x00000aa0


	//   ....[6]....
        /*00c0*/ 	.word	0x00000c30


	//   ....[7]....
        /*00c4*/ 	.word	0x00000e70


	//   ....[8]....
        /*00c8*/ 	.word	0x000021f0


	//   ....[9]....
        /*00cc*/ 	.word	0x00003130


	//   ....[10]....
        /*00d0*/ 	.word	0x00003600


	//   ....[11]....
        /*00d4*/ 	.word	0x00003630


	//   ....[12]....
        /*00d8*/ 	.word	0x00004250


	//   ....[13]....
        /*00dc*/ 	.word	0x00004460


	//----- nvinfo : EIATTR_VRC_CTA_INIT_COUNT
	.align		4
.L_43:
        /*00e0*/ 	.byte	0x02, 0x4a
        /*00e2*/ 	.byte	0x80
	.zero		1


	//----- nvinfo : EIATTR_SYSCALL_OFFSETS
	.align		4
        /*00e4*/ 	.byte	0x04, 0x46
        /*00e6*/ 	.short	(.L_45 - .L_44)


	//   ....[0]....
.L_44:
        /*00e8*/ 	.word	0x00005cb0


	//   ....[1]....
        /*00ec*/ 	.word	0x00005df0


	//   ....[2]....
        /*00f0*/ 	.word	0x00006680


	//   ....[3]....
        /*00f4*/ 	.word	0x00007c80


	//----- nvinfo : EIATTR_MBARRIER_INSTR_OFFSETS
	.align		4
.L_45:
        /*00f8*/ 	.byte	0x04, 0x39
        /*00fa*/ 	.short	(.L_47 - .L_46)


	//   ....[0]....
.L_46:
        /*00fc*/ 	.word	0x00000650
        /*0100*/ 	.word	0x000000ff
        /*0104*/ 	.word	0x00000000
        /*0108*/ 	.short	0x0100
        /*010a*/ 	.byte	0x04
	.zero		1


	//   ....[1]....
        /*010c*/ 	.word	0x00000660
        /*0110*/ 	.word	0x000000ff
        /*0114*/ 	.word	0x00000028
        /*0118*/ 	.short	0x0100
        /*011a*/ 	.byte	0x04
	.zero		1


	//   ....[2]....
        /*011c*/ 	.word	0x00000670
        /*0120*/ 	.word	0x000000ff
        /*0124*/ 	.word	0x00000008
        /*0128*/ 	.short	0x0100
        /*012a*/ 	.byte	0x04
	.zero		1


	//   ....[3]....
        /*012c*/ 	.word	0x00000680
        /*0130*/ 	.word	0x000000ff
        /*0134*/ 	.word	0x00000030
        /*0138*/ 	.short	0x0100
        /*013a*/ 	.byte	0x04
	.zero		1


	//   ....[4]....
        /*013c*/ 	.word	0x00000690
        /*0140*/ 	.word	0x000000ff
        /*0144*/ 	.word	0x00000010
        /*0148*/ 	.short	0x0100
        /*014a*/ 	.byte	0x04
	.zero		1


	//   ....[5]....
        /*014c*/ 	.word	0x000006a0
        /*0150*/ 	.word	0x000000ff
        /*0154*/ 	.word	0x00000038
        /*0158*/ 	.short	0x0100
        /*015a*/ 	.byte	0x04
	.zero		1


	//   ....[6]....
        /*015c*/ 	.word	0x000006b0
        /*0160*/ 	.word	0x000000ff
        /*0164*/ 	.word	0x00000018
        /*0168*/ 	.short	0x0100
        /*016a*/ 	.byte	0x04
	.zero		1


	//   ....[7]....
        /*016c*/ 	.word	0x000006c0
        /*0170*/ 	.word	0x000000ff
        /*0174*/ 	.word	0x00000040
        /*0178*/ 	.short	0x0100
        /*017a*/ 	.byte	0x04
	.zero		1


	//   ....[8]....
        /*017c*/ 	.word	0x000006d0
        /*0180*/ 	.word	0x000000ff
        /*0184*/ 	.word	0x00000020
        /*0188*/ 	.short	0x0100
        /*018a*/ 	.byte	0x04
	.zero		1


	//   ....[9]....
        /*018c*/ 	.word	0x000006e0
        /*0190*/ 	.word	0x000000ff
        /*0194*/ 	.word	0x00000048
        /*0198*/ 	.short	0x0100
        /*019a*/ 	.byte	0x04
	.zero		1


	//   ....[10]....
        /*019c*/ 	.word	0x00000800
        /*01a0*/ 	.word	0x000000ff
        /*01a4*/ 	.word	0x00000050
        /*01a8*/ 	.short	0x0100
        /*01aa*/ 	.byte	0x04
	.zero		1


	//   ....[11]....
        /*01ac*/ 	.word	0x00000810
        /*01b0*/ 	.word	0x000000ff
        /*01b4*/ 	.word	0x00000060
        /*01b8*/ 	.short	0x0100
        /*01ba*/ 	.byte	0x04
	.zero		1


	//   ....[12]....
        /*01bc*/ 	.word	0x00000820
        /*01c0*/ 	.word	0x000000ff
        /*01c4*/ 	.word	0x00000058
        /*01c8*/ 	.short	0x0100
        /*01ca*/ 	.byte	0x04
	.zero		1


	//   ....[13]....
        /*01cc*/ 	.word	0x00000830
        /*01d0*/ 	.word	0x000000ff
        /*01d4*/ 	.word	0x00000068
        /*01d8*/ 	.short	0x0100
        /*01da*/ 	.byte	0x04
	.zero		1


	//   ....[14]....
        /*01dc*/ 	.word	0x00000910
        /*01e0*/ 	.word	0x000000ff
        /*01e4*/ 	.word	0x00000070
        /*01e8*/ 	.short	0x0100
        /*01ea*/ 	.byte	0x06
	.zero		1


	//   ....[15]....
        /*01ec*/ 	.word	0x00000920
        /*01f0*/ 	.word	0x000000ff
        /*01f4*/ 	.word	0x00000078
        /*01f8*/ 	.short	0x0100
        /*01fa*/ 	.byte	0x06
	.zero		1


	//   ....[16]....
        /*01fc*/ 	.word	0x00000a50
        /*0200*/ 	.word	0x000000ff
        /*0204*/ 	.word	0x00000080
        /*0208*/ 	.short	0x0100
        /*020a*/ 	.byte	0x06
	.zero		1


	//   ....[17]....
        /*020c*/ 	.word	0x00000a60
        /*0210*/ 	.word	0x000000ff
        /*0214*/ 	.word	0x00000090
        /*0218*/ 	.short	0x0100
        /*021a*/ 	.byte	0x06
	.zero		1


	//   ....[18]....
        /*021c*/ 	.word	0x00000a70
        /*0220*/ 	.word	0x000000ff
        /*0224*/ 	.word	0x00000088
        /*0228*/ 	.short	0x0100
        /*022a*/ 	.byte	0x06
	.zero		1


	//   ....[19]....
        /*022c*/ 	.word	0x00000a80
        /*0230*/ 	.word	0x000000ff
        /*0234*/ 	.word	0x00000098
        /*0238*/ 	.short	0x0100
        /*023a*/ 	.byte	0x06
	.zero		1


	//   ....[20]....
        /*023c*/ 	.word	0x00000ba0
        /*0240*/ 	.word	0x000000ff
        /*0244*/ 	.word	0x000000a0
        /*0248*/ 	.short	0x0100
        /*024a*/ 	.byte	0x04
	.zero		1


	//   ....[21]....
        /*024c*/ 	.word	0x00000bb0
        /*0250*/ 	.word	0x000000ff
        /*0254*/ 	.word	0x000000c0
        /*0258*/ 	.short	0x0100
        /*025a*/ 	.byte	0x04
	.zero		1


	//   ....[22]....
        /*025c*/ 	.word	0x00000bc0
        /*0260*/ 	.word	0x000000ff
        /*0264*/ 	.word	0x000000a8
        /*0268*/ 	.short	0x0100
        /*026a*/ 	.byte	0x04
	.zero		1


	//   ....[23]....
        /*026c*/ 	.word	0x00000bd0
        /*0270*/ 	.word	0x000000ff
        /*0274*/ 	.word	0x000000c8
        /*0278*/ 	.short	0x0100
        /*027a*/ 	.byte	0x04
	.zero		1


	//   ....[24]....
        /*027c*/ 	.word	0x00000be0
        /*0280*/ 	.word	0x000000ff
        /*0284*/ 	.word	0x000000b0
        /*0288*/ 	.short	0x0100
        /*028a*/ 	.byte	0x04
	.zero		1


	//   ....[25]....
        /*028c*/ 	.word	0x00000bf0
        /*0290*/ 	.word	0x000000ff
        /*0294*/ 	.word	0x000000d0
        /*0298*/ 	.short	0x0100
        /*029a*/ 	.byte	0x04
	.zero		1


	//   ....[26]....
        /*029c*/ 	.word	0x00000c00
        /*02a0*/ 	.word	0x000000ff
        /*02a4*/ 	.word	0x000000b8
        /*02a8*/ 	.short	0x0100
        /*02aa*/ 	.byte	0x04
	.zero		1


	//   ....[27]....
        /*02ac*/ 	.word	0x00000c10
        /*02b0*/ 	.word	0x000000ff
        /*02b4*/ 	.word	0x000000d8
        /*02b8*/ 	.short	0x0100
        /*02ba*/ 	.byte	0x04
	.zero		1


	//   ....[28]....
        /*02bc*/ 	.word	0x00000d00
        /*02c0*/ 	.word	0x000000ff
        /*02c4*/ 	.word	0x000000e0
        /*02c8*/ 	.short	0x0100
        /*02ca*/ 	.byte	0x04
	.zero		1


	//   ....[29]....
        /*02cc*/ 	.word	0x00000d10
        /*02d0*/ 	.word	0x000000ff
        /*02d4*/ 	.word	0x000000f0
        /*02d8*/ 	.short	0x0100
        /*02da*/ 	.byte	0x04
	.zero		1


	//   ....[30]....
        /*02dc*/ 	.word	0x00000d20
        /*02e0*/ 	.word	0x000000ff
        /*02e4*/ 	.word	0x000000e8
        /*02e8*/ 	.short	0x0100
        /*02ea*/ 	.byte	0x04
	.zero		1


	//   ....[31]....
        /*02ec*/ 	.word	0x00000d30
        /*02f0*/ 	.word	0x000000ff
        /*02f4*/ 	.word	0x000000f8
        /*02f8*/ 	.short	0x0100
        /*02fa*/ 	.byte	0x04
	.zero		1


	//   ....[32]....
        /*02fc*/ 	.word	0x00000e30
        /*0300*/ 	.word	0x000000ff
        /*0304*/ 	.word	0x00000100
        /*0308*/ 	.short	0x0100
        /*030a*/ 	.byte	0x06
	.zero		1


	//   ....[33]....
        /*030c*/ 	.word	0x00001a10
        /*0310*/ 	.word	0x00000003
        /*0314*/ 	.word	0x000000f0
        /*0318*/ 	.short	0x010a
        /*031a*/ 	.byte	0xff
	.zero		1


	//   ....[34]....
        /*031c*/ 	.word	0x00001a40
        /*0320*/ 	.word	0x00000003
        /*0324*/ 	.word	0x000000e0
        /*0328*/ 	.short	0x0101
        /*032a*/ 	.byte	0xff
	.zero		1


	//   ....[35]....
        /*032c*/ 	.word	0x00001b00
        /*0330*/ 	.word	0x000000ff
        /*0334*/ 	.word	0x00000028
        /*0338*/ 	.short	0x010a
        /*033a*/ 	.byte	0x04
	.zero		1


	//   ....[36]....
        /*033c*/ 	.word	0x00001bd0
        /*0340*/ 	.word	0x000000ff
        /*0344*/ 	.word	0x00000028
        /*0348*/ 	.short	0x010a
        /*034a*/ 	.byte	0x21
	.zero		1


	//   ....[37]....
        /*034c*/ 	.word	0x00001d90
        /*0350*/ 	.word	0x000000ff
        /*0354*/ 	.word	0x00000028
        /*0358*/ 	.short	0x010a
        /*035a*/ 	.byte	0x07
	.zero		1


	//   ....[38]....
        /*035c*/ 	.word	0x00001e90
        /*0360*/ 	.word	0x000000ff
        /*0364*/ 	.word	0x00000078
        /*0368*/ 	.short	0x0101
        /*036a*/ 	.byte	0x06
	.zero		1


	//   ....[39]....
        /*036c*/ 	.word	0x00001eb0
        /*0370*/ 	.word	0x000000ff
        /*0374*/ 	.word	0x00000028
        /*0378*/ 	.short	0x010a
        /*037a*/ 	.byte	0x04
	.zero		1


	//   ....[40]....
        /*037c*/ 	.word	0x00001f30
        /*0380*/ 	.word	0x000000ff
        /*0384*/ 	.word	0x00000028
        /*0388*/ 	.short	0x010a
        /*038a*/ 	.byte	0x11
	.zero		1


	//   ....[41]....
        /*038c*/ 	.word	0x000020c0
        /*0390*/ 	.word	0x000000ff
        /*0394*/ 	.word	0x00000028
        /*0398*/ 	.short	0x010a
        /*039a*/ 	.byte	0x08
	.zero		1


	//   ....[42]....
        /*039c*/ 	.word	0x00002220
        /*03a0*/ 	.word	0x00000003
        /*03a4*/ 	.word	0x00000080
        /*03a8*/ 	.short	0x010a
        /*03aa*/ 	.byte	0xff
	.zero		1


	//   ....[43]....
        /*03ac*/ 	.word	0x00002370
        /*03b0*/ 	.word	0x00000000
        /*03b4*/ 	.word	0x00000000
        /*03b8*/ 	.short	0x0101
        /*03ba*/ 	.byte	0xff
	.zero		1


	//   ....[44]....
        /*03bc*/ 	.word	0x00002920
        /*03c0*/ 	.word	0x000000ff
        /*03c4*/ 	.word	0x00000000
        /*03c8*/ 	.short	0x010a
        /*03ca*/ 	.byte	0x04
	.zero		1


	//   ....[45]....
        /*03cc*/ 	.word	0x000029b0
        /*03d0*/ 	.word	0x000000ff
        /*03d4*/ 	.word	0x00000000
        /*03d8*/ 	.short	0x010a
        /*03da*/ 	.byte	0x05
	.zero		1


	//   ....[46]....
        /*03dc*/ 	.word	0x00002a40
        /*03e0*/ 	.word	0x000000ff
        /*03e4*/ 	.word	0x00000000
        /*03e8*/ 	.short	0x010a
        /*03ea*/ 	.byte	0x05
	.zero		1


	//   ....[47]....
        /*03ec*/ 	.word	0x00002ad0
        /*03f0*/ 	.word	0x000000ff
        /*03f4*/ 	.word	0x00000000
        /*03f8*/ 	.short	0x010a
        /*03fa*/ 	.byte	0x05
	.zero		1


	//   ....[48]....
        /*03fc*/ 	.word	0x00002b70
        /*0400*/ 	.word	0x00000000
        /*0404*/ 	.word	0x00000000
        /*0408*/ 	.short	0x010a
        /*040a*/ 	.byte	0xff
	.zero		1


	//   ....[49]....
        /*040c*/ 	.word	0x00002c90
        /*0410*/ 	.word	0x00000002
        /*0414*/ 	.word	0x000000e0
        /*0418*/ 	.short	0x010a
        /*041a*/ 	.byte	0xff
	.zero		1


	//   ....[50]....
        /*041c*/ 	.word	0x00002cf0
        /*0420*/ 	.word	0x00000004
        /*0424*/ 	.word	0x00000000
        /*0428*/ 	.short	0x0101
        /*042a*/ 	.byte	0xff
	.zero		1


	//   ....[51]....
        /*042c*/ 	.word	0x00002d10
        /*0430*/ 	.word	0x000000ff
        /*0434*/ 	.word	0x00000090
        /*0438*/ 	.short	0x010a
        /*043a*/ 	.byte	0x04
	.zero		1


	//   ....[52]....
        /*043c*/ 	.word	0x00002e30
        /*0440*/ 	.word	0x00000002
        /*0444*/ 	.word	0x00000080
        /*0448*/ 	.short	0x010a
        /*044a*/ 	.byte	0xff
	.zero		1


	//   ....[53]....
        /*044c*/ 	.word	0x00002f40
        /*0450*/ 	.word	0x00000002
        /*0454*/ 	.word	0x00000000
        /*0458*/ 	.short	0x0101
        /*045a*/ 	.byte	0xff
	.zero		1


	//   ....[54]....
        /*045c*/ 	.word	0x00002fd0
        /*0460*/ 	.word	0x000000ff
        /*0464*/ 	.word	0x00000090
        /*0468*/ 	.short	0x0106
        /*046a*/ 	.byte	0x04
	.zero		1


	//   ....[55]....
        /*046c*/ 	.word	0x00002ff0
        /*0470*/ 	.word	0x000000ff
        /*0474*/ 	.word	0x00000090
        /*0478*/ 	.short	0x010a
        /*047a*/ 	.byte	0x04
	.zero		1


	//   ....[56]....
        /*047c*/ 	.word	0x00003080
        /*0480*/ 	.word	0x000000ff
        /*0484*/ 	.word	0x00000090
        /*0488*/ 	.short	0x0106
        /*048a*/ 	.byte	0x07
	.zero		1


	//   ....[57]....
        /*048c*/ 	.word	0x000030c0
        /*0490*/ 	.word	0x00000000
        /*0494*/ 	.word	0x00000090
        /*0498*/ 	.short	0x010a
        /*049a*/ 	.byte	0xff
	.zero		1


	//   ....[58]....
        /*049c*/ 	.word	0x00003300
        /*04a0*/ 	.word	0x000000ff
        /*04a4*/ 	.word	0x00000008
        /*04a8*/ 	.short	0x010a
        /*04aa*/ 	.byte	0x05
	.zero		1


	//   ....[59]....
        /*04ac*/ 	.word	0x00003320
        /*04b0*/ 	.word	0x000000ff
        /*04b4*/ 	.word	0x00000008
        /*04b8*/ 	.short	0x010a
        /*04ba*/ 	.byte	0x05
	.zero		1


	//   ....[60]....
        /*04bc*/ 	.word	0x000034b0
        /*04c0*/ 	.word	0x000000ff
        /*04c4*/ 	.word	0x00000008
        /*04c8*/ 	.short	0x010a
        /*04ca*/ 	.byte	0x05
	.zero		1


	//   ....[61]....
        /*04cc*/ 	.word	0x000034d0
        /*04d0*/ 	.word	0x000000ff
        /*04d4*/ 	.word	0x00000008
        /*04d8*/ 	.short	0x010a
        /*04da*/ 	.byte	0x05
	.zero		1


	//   ....[62]....
        /*04dc*/ 	.word	0x00003590
        /*04e0*/ 	.word	0x000000ff
        /*04e4*/ 	.word	0x00000000
        /*04e8*/ 	.short	0x0101
        /*04ea*/ 	.byte	0x04
	.zero		1


	//   ....[63]....
        /*04ec*/ 	.word	0x000038d0
        /*04f0*/ 	.word	0x00000000
        /*04f4*/ 	.word	0x00000080
        /*04f8*/ 	.short	0x010a
        /*04fa*/ 	.byte	0xff
	.zero		1


	//   ....[64]....
        /*04fc*/ 	.word	0x00003990
        /*0500*/ 	.word	0x00000000
        /*0504*/ 	.word	0x00000000
        /*0508*/ 	.short	0x0101
        /*050a*/ 	.byte	0xff
	.zero		1


	//   ....[65]....
        /*050c*/ 	.word	0x00003a50
        /*0510*/ 	.word	0x000000ff
        /*0514*/ 	.word	0x00000000
        /*0518*/ 	.short	0x010a
        /*051a*/ 	.byte	0x04
	.zero		1


	//   ....[66]....
        /*051c*/ 	.word	0x00003a60
        /*0520*/ 	.word	0x000000ff
        /*0524*/ 	.word	0x000000c0
        /*0528*/ 	.short	0x010a
        /*052a*/ 	.byte	0x1f
	.zero		1


	//   ....[67]....
        /*052c*/ 	.word	0x00003b10
        /*0530*/ 	.word	0x000000ff
        /*0534*/ 	.word	0x00000000
        /*0538*/ 	.short	0x010a
        /*053a*/ 	.byte	0x05
	.zero		1


	//   ....[68]....
        /*053c*/ 	.word	0x00003c40
        /*0540*/ 	.word	0x000000ff
        /*0544*/ 	.word	0x00000000
        /*0548*/ 	.short	0x010a
        /*054a*/ 	.byte	0x04
	.zero		1


	//   ....[69]....
        /*054c*/ 	.word	0x00003f40
        /*0550*/ 	.word	0x000000ff
        /*0554*/ 	.word	0x00000000
        /*0558*/ 	.short	0x010a
        /*055a*/ 	.byte	0x04
	.zero		1


	//   ....[70]....
        /*055c*/ 	.word	0x00003fd0
        /*0560*/ 	.word	0x000000ff
        /*0564*/ 	.word	0x00000000
        /*0568*/ 	.short	0x010a
        /*056a*/ 	.byte	0x05
	.zero		1


	//   ....[71]....
        /*056c*/ 	.word	0x00004060
        /*0570*/ 	.word	0x000000ff
        /*0574*/ 	.word	0x00000000
        /*0578*/ 	.short	0x010a
        /*057a*/ 	.byte	0x05
	.zero		1


	//   ....[72]....
        /*057c*/ 	.word	0x00004100
        /*0580*/ 	.word	0x00000000
        /*0584*/ 	.word	0x00000000
        /*0588*/ 	.short	0x010a
        /*058a*/ 	.byte	0xff
	.zero		1


	//   ....[73]....
        /*058c*/ 	.word	0x00004140
        /*0590*/ 	.word	0x00000000
        /*0594*/ 	.word	0x00000000
        /*0598*/ 	.short	0x010a
        /*059a*/ 	.byte	0xff
	.zero		1


	//   ....[74]....
        /*059c*/ 	.word	0x000041b0
        /*05a0*/ 	.word	0x000000ff
        /*05a4*/ 	.word	0x00000000
        /*05a8*/ 	.short	0x0101
        /*05aa*/ 	.byte	0x04
	.zero		1


	//   ....[75]....
        /*05ac*/ 	.word	0x000041f0
        /*05b0*/ 	.word	0x000000ff
        /*05b4*/ 	.word	0x00000100
        /*05b8*/ 	.short	0x010a
        /*05ba*/ 	.byte	0x1a
	.zero		1


	//   ....[76]....
        /*05bc*/ 	.word	0x00004240
        /*05c0*/ 	.word	0x000000ff
        /*05c4*/ 	.word	0x00000000
        /*05c8*/ 	.short	0x0101
        /*05ca*/ 	.byte	0x04
	.zero		1


	//   ....[77]....
        /*05cc*/ 	.word	0x000046c0
        /*05d0*/ 	.word	0x0000000c
        /*05d4*/ 	.word	0x00000080
        /*05d8*/ 	.short	0x010a
        /*05da*/ 	.byte	0xff
	.zero		1


	//   ....[78]....
        /*05dc*/ 	.word	0x00004830
        /*05e0*/ 	.word	0x00000000
        /*05e4*/ 	.word	0x00000000
        /*05e8*/ 	.short	0x0101
        /*05ea*/ 	.byte	0xff
	.zero		1


	//   ....[79]....
        /*05ec*/ 	.word	0x00004cc0
        /*05f0*/ 	.word	0x000000ff
        /*05f4*/ 	.word	0x00000078
        /*05f8*/ 	.short	0x010a
        /*05fa*/ 	.byte	0x15
	.zero		1


	//   ....[80]....
        /*05fc*/ 	.word	0x00004e40
        /*0600*/ 	.word	0x000000ff
        /*0604*/ 	.word	0x00000060
        /*0608*/ 	.short	0x010a
        /*060a*/ 	.byte	0x15
	.zero		1


	//   ....[81]....
        /*060c*/ 	.word	0x00004fc0
        /*0610*/ 	.word	0x000000ff
        /*0614*/ 	.word	0x00000050
        /*0618*/ 	.short	0x010b
        /*061a*/ 	.byte	0x15
	.zero		1


	//   ....[82]....
        /*061c*/ 	.word	0x00004fd0
        /*0620*/ 	.word	0x000000ff
        /*0624*/ 	.word	0x00000000
        /*0628*/ 	.short	0x0101
        /*062a*/ 	.byte	0x06
	.zero		1


	//   ....[83]....
        /*062c*/ 	.word	0x00004fe0
        /*0630*/ 	.word	0x000000ff
        /*0634*/ 	.word	0x00000068
        /*0638*/ 	.short	0x010a
        /*063a*/ 	.byte	0x15
	.zero		1


	//   ....[84]....
        /*063c*/ 	.word	0x000051d0
        /*0640*/ 	.word	0x000000ff
        /*0644*/ 	.word	0x00000058
        /*0648*/ 	.short	0x010b
        /*064a*/ 	.byte	0x15
	.zero		1


	//   ....[85]....
        /*064c*/ 	.word	0x000051e0
        /*0650*/ 	.word	0x000000ff
        /*0654*/ 	.word	0x00000000
        /*0658*/ 	.short	0x0101
        /*065a*/ 	.byte	0x21
	.zero		1


	//   ....[86]....
        /*065c*/ 	.word	0x00005210
        /*0660*/ 	.word	0x000000ff
        /*0664*/ 	.word	0x00000060
        /*0668*/ 	.short	0x010a
        /*066a*/ 	.byte	0x15
	.zero		1


	//   ....[87]....
        /*066c*/ 	.word	0x00005250
        /*0670*/ 	.word	0x00000000
        /*0674*/ 	.word	0x00000068
        /*0678*/ 	.short	0x010a
        /*067a*/ 	.byte	0xff
	.zero		1


	//   ....[88]....
        /*067c*/ 	.word	0x00005550
        /*0680*/ 	.word	0x00000003
        /*0684*/ 	.word	0x00000080
        /*0688*/ 	.short	0x010a
        /*068a*/ 	.byte	0xff
	.zero		1


	//   ....[89]....
        /*068c*/ 	.word	0x000056d0
        /*0690*/ 	.word	0x00000000
        /*0694*/ 	.word	0x00000000
        /*0698*/ 	.short	0x0101
        /*069a*/ 	.byte	0xff
	.zero		1


	//   ....[90]....
        /*069c*/ 	.word	0x00006220
        /*06a0*/ 	.word	0x00000003
        /*06a4*/ 	.word	0x00000050
        /*06a8*/ 	.short	0x010a
        /*06aa*/ 	.byte	0xff
	.zero		1


	//   ....[91]....
        /*06ac*/ 	.word	0x00006260
        /*06b0*/ 	.word	0x00000090
        /*06b4*/ 	.word	0x000000a0
        /*06b8*/ 	.short	0x010a
        /*06ba*/ 	.byte	0xff
	.zero		1


	//   ....[92]....
        /*06bc*/ 	.word	0x000063a0
        /*06c0*/ 	.word	0x00000003
        /*06c4*/ 	.word	0x00000050
        /*06c8*/ 	.short	0x010a
        /*06ca*/ 	.byte	0xff
	.zero		1


	//   ....[93]....
        /*06cc*/ 	.word	0x00006500
        /*06d0*/ 	.word	0x00000000
        /*06d4*/ 	.word	0x00000000
        /*06d8*/ 	.short	0x0101
        /*06da*/ 	.byte	0xff
	.zero		1


	//   ....[94]....
        /*06dc*/ 	.word	0x00006560
        /*06e0*/ 	.word	0x00000090
        /*06e4*/ 	.word	0x000000a0
        /*06e8*/ 	.short	0x010a
        /*06ea*/ 	.byte	0xff
	.zero		1


	//   ....[95]....
        /*06ec*/ 	.word	0x000078f0
        /*06f0*/ 	.word	0x00000072
        /*06f4*/ 	.word	0x00000050
        /*06f8*/ 	.short	0x010a
        /*06fa*/ 	.byte	0xff
	.zero		1


	//   ....[96]....
        /*06fc*/ 	.word	0x000079c0
        /*0700*/ 	.word	0x00000072
        /*0704*/ 	.word	0x00000050
        /*0708*/ 	.short	0x010a
        /*070a*/ 	.byte	0xff
	.zero		1


	//   ....[97]....
        /*070c*/ 	.word	0x00007b00
        /*0710*/ 	.word	0x00000003
        /*0714*/ 	.word	0x00000000
        /*0718*/ 	.short	0x0101
        /*071a*/ 	.byte	0xff
	.zero		1


	//   ....[98]....
        /*071c*/ 	.word	0x00007de0
        /*0720*/ 	.word	0x00000090
        /*0724*/ 	.word	0x00000000
        /*0728*/ 	.short	0x0101
        /*072a*/ 	.byte	0xff
	.zero		1


	//   ....[99]....
        /*072c*/ 	.word	0x00009090
        /*0730*/ 	.word	0x00000003
        /*0734*/ 	.word	0x000000f0
        /*0738*/ 	.short	0x010a
        /*073a*/ 	.byte	0xff
	.zero		1


	//   ....[100]....
        /*073c*/ 	.word	0x000090f0
        /*0740*/ 	.word	0x00000000
        /*0744*/ 	.word	0x00000028
        /*0748*/ 	.short	0x010a
        /*074a*/ 	.byte	0xff
	.zero		1


	//   ....[101]....
        /*074c*/ 	.word	0x00009150
        /*0750*/ 	.word	0x00000000
        /*0754*/ 	.word	0x00000028
        /*0758*/ 	.short	0x010a
        /*075a*/ 	.byte	0xff
	.zero		1


	//   ....[102]....
        /*075c*/ 	.word	0x000091a0
        /*0760*/ 	.word	0x00000003
        /*0764*/ 	.word	0x00000080
        /*0768*/ 	.short	0x010a
        /*076a*/ 	.byte	0xff
	.zero		1


	//   ....[103]....
        /*076c*/ 	.word	0x00009200
        /*0770*/ 	.word	0x00000000
        /*0774*/ 	.word	0x00000000
        /*0778*/ 	.short	0x010a
        /*077a*/ 	.byte	0xff
	.zero		1


	//   ....[104]....
        /*077c*/ 	.word	0x00009260
        /*0780*/ 	.word	0x00000000
        /*0784*/ 	.word	0x00000000
        /*0788*/ 	.short	0x010a
        /*078a*/ 	.byte	0xff
	.zero		1


	//   ....[105]....
        /*078c*/ 	.word	0x000092c0
        /*0790*/ 	.word	0x00000000
        /*0794*/ 	.word	0x00000000
        /*0798*/ 	.short	0x010a
        /*079a*/ 	.byte	0xff
	.zero		1


	//   ....[106]....
        /*079c*/ 	.word	0x00009320
        /*07a0*/ 	.word	0x00000000
        /*07a4*/ 	.word	0x00000000
        /*07a8*/ 	.short	0x010a
        /*07aa*/ 	.byte	0xff
	.zero		1


	//   ....[107]....
        /*07ac*/ 	.word	0x00009370
        /*07b0*/ 	.word	0x00000002
        /*07b4*/ 	.word	0x000000e0
        /*07b8*/ 	.short	0x010a
        /*07ba*/ 	.byte	0xff
	.zero		1


	//   ....[108]....
        /*07bc*/ 	.word	0x000093d0
        /*07c0*/ 	.word	0x00000002
        /*07c4*/ 	.word	0x00000090
        /*07c8*/ 	.short	0x010a
        /*07ca*/ 	.byte	0xff
	.zero		1


	//   ....[109]....
        /*07cc*/ 	.word	0x00009420
        /*07d0*/ 	.word	0x00000002
        /*07d4*/ 	.word	0x00000080
        /*07d8*/ 	.short	0x010a
        /*07da*/ 	.byte	0xff
	.zero		1


	//   ....[110]....
        /*07dc*/ 	.word	0x00009480
        /*07e0*/ 	.word	0x00000000
        /*07e4*/ 	.word	0x00000090
        /*07e8*/ 	.short	0x010a
        /*07ea*/ 	.byte	0xff
	.zero		1


	//   ....[111]....
        /*07ec*/ 	.word	0x000094e0
        /*07f0*/ 	.word	0x00000000
        /*07f4*/ 	.word	0x00000008
        /*07f8*/ 	.short	0x010a
        /*07fa*/ 	.byte	0xff
	.zero		1


	//   ....[112]....
        /*07fc*/ 	.word	0x000095d0
        /*0800*/ 	.word	0x00000000
        /*0804*/ 	.word	0x00000008
        /*0808*/ 	.short	0x010a
        /*080a*/ 	.byte	0xff
	.zero		1


	//   ....[113]....
        /*080c*/ 	.word	0x00009620
        /*0810*/ 	.word	0x00000000
        /*0814*/ 	.word	0x00000080
        /*0818*/ 	.short	0x010a
        /*081a*/ 	.byte	0xff
	.zero		1


	//   ....[114]....
        /*081c*/ 	.word	0x00009680
        /*0820*/ 	.word	0x00000000
        /*0824*/ 	.word	0x000000c0
        /*0828*/ 	.short	0x010a
        /*082a*/ 	.byte	0xff
	.zero		1


	//   ....[115]....
        /*082c*/ 	.word	0x000096e0
        /*0830*/ 	.word	0x00000000
        /*0834*/ 	.word	0x00000000
        /*0838*/ 	.short	0x010a
        /*083a*/ 	.byte	0xff
	.zero		1


	//   ....[116]....
        /*083c*/ 	.word	0x00009740
        /*0840*/ 	.word	0x00000000
        /*0844*/ 	.word	0x00000000
        /*0848*/ 	.short	0x010a
        /*084a*/ 	.byte	0xff
	.zero		1


	//   ....[117]....
        /*084c*/ 	.word	0x000097a0
        /*0850*/ 	.word	0x00000000
        /*0854*/ 	.word	0x00000000
        /*0858*/ 	.short	0x010a
        /*085a*/ 	.byte	0xff
	.zero		1


	//   ....[118]....
        /*085c*/ 	.word	0x00009800
        /*0860*/ 	.word	0x00000000
        /*0864*/ 	.word	0x00000000
        /*0868*/ 	.short	0x010a
        /*086a*/ 	.byte	0xff
	.zero		1


	//   ....[119]....
        /*086c*/ 	.word	0x00009860
        /*0870*/ 	.word	0x00000000
        /*0874*/ 	.word	0x00000100
        /*0878*/ 	.short	0x010a
        /*087a*/ 	.byte	0xff
	.zero		1


	//   ....[120]....
        /*087c*/ 	.word	0x000098b0
        /*0880*/ 	.word	0x0000000c
        /*0884*/ 	.word	0x00000080
        /*0888*/ 	.short	0x010a
        /*088a*/ 	.byte	0xff
	.zero		1


	//   ....[121]....
        /*088c*/ 	.word	0x00009910
        /*0890*/ 	.word	0x00000000
        /*0894*/ 	.word	0x00000078
        /*0898*/ 	.short	0x010a
        /*089a*/ 	.byte	0xff
	.zero		1


	//   ....[122]....
        /*089c*/ 	.word	0x00009970
        /*08a0*/ 	.word	0x00000000
        /*08a4*/ 	.word	0x00000060
        /*08a8*/ 	.short	0x010a
        /*08aa*/ 	.byte	0xff
	.zero		1


	//   ....[123]....
        /*08ac*/ 	.word	0x000099d0
        /*08b0*/ 	.word	0x00000000
        /*08b4*/ 	.word	0x00000068
        /*08b8*/ 	.short	0x010a
        /*08ba*/ 	.byte	0xff
	.zero		1


	//   ....[124]....
        /*08bc*/ 	.word	0x00009a30
        /*08c0*/ 	.word	0x00000000
        /*08c4*/ 	.word	0x00000060
        /*08c8*/ 	.short	0x010a
        /*08ca*/ 	.byte	0xff
	.zero		1


	//   ....[125]....
        /*08cc*/ 	.word	0x00009a80
        /*08d0*/ 	.word	0x00000003
        /*08d4*/ 	.word	0x00000080
        /*08d8*/ 	.short	0x010a
        /*08da*/ 	.byte	0xff
	.zero		1


	//   ....[126]....
        /*08dc*/ 	.word	0x00009ad0
        /*08e0*/ 	.word	0x00000003
        /*08e4*/ 	.word	0x00000050
        /*08e8*/ 	.short	0x010a
        /*08ea*/ 	.byte	0xff
	.zero		1


	//   ....[127]....
        /*08ec*/ 	.word	0x00009b20
        /*08f0*/ 	.word	0x00000090
        /*08f4*/ 	.word	0x000000a0
        /*08f8*/ 	.short	0x010a
        /*08fa*/ 	.byte	0xff
	.zero		1


	//   ....[128]....
        /*08fc*/ 	.word	0x00009b70
        /*0900*/ 	.word	0x00000072
        /*0904*/ 	.word	0x00000050
        /*0908*/ 	.short	0x010a
        /*090a*/ 	.byte	0xff
	.zero		1


	//----- nvinfo : EIATTR_NUM_MBARRIERS
	.align		4
.L_47:
        /*090c*/ 	.byte	0x03, 0x38
        /*090e*/ 	.short	0x0021


	//----- nvinfo : EIATTR_EXIT_INSTR_OFFSETS
	.align		4
        /*0910*/ 	.byte	0x04, 0x1c
        /*0912*/ 	.short	(.L_49 - .L_48)


	//   ....[0]....
.L_48:
        /*0914*/ 	.word	0x00002ba0


	//   ....[1]....
        /*0918*/ 	.word	0x00003090


	//   ....[2]....
        /*091c*/ 	.word	0x000030f0


	//   ....[3]....
        /*0920*/ 	.word	0x00004470


	//   ....[4]....
        /*0924*/ 	.word	0x00005280


	//   ....[5]....
        /*0928*/ 	.word	0x000052c0


	//   ....[6]....
        /*092c*/ 	.word	0x00009080


	//----- nvinfo : EIATTR_MAX_THREADS
	.align		4
.L_49:
        /*0930*/ 	.byte	0x04, 0x05
        /*0932*/ 	.short	(.L_51 - .L_50)
.L_50:
        /*0934*/ 	.word	0x00000100
        /*0938*/ 	.word	0x00000001
        /*093c*/ 	.word	0x00000001


	//----- nvinfo : EIATTR_CRS_STACK_SIZE
	.align		4
.L_51:
        /*0940*/ 	.byte	0x04, 0x1e
        /*0942*/ 	.short	(.L_53 - .L_52)
.L_52:
        /*0944*/ 	.word	0x00000000


	//----- nvinfo : EIATTR_CBANK_PARAM_SIZE
	.align		4
.L_53:
        /*0948*/ 	.byte	0x03, 0x19
        /*094a*/ 	.short	0x0800


	//----- nvinfo : EIATTR_PARAM_CBANK
	.align		4
        /*094c*/ 	.byte	0x04, 0x0a
        /*094e*/ 	.short	(.L_55 - .L_54)
	.align		4
.L_54:
        /*0950*/ 	.word	index@(.nv.constant0._ZN7cutlass13device_kernelINS_4gemm6kernel13GemmUniversalIN4cute5tupleIJiiiiEEENS1_10collective13CollectiveMmaINS1_35MainloopSm100TmaUmmaWarpSpecializedILi5ELi2ELi4ENS5_IJNS4_1CILi2EEESB_NSA_ILi1EEEEEEEENS5_IJNSA_ILi256EEENSA_ILi128EEESG_EEEaNS5_IJlSC_lEEEaSI_NS4_8TiledMMAINS4_8MMA_AtomIJNS4_21SM100_MMA_S8_2x1SM_SSIaaiLi256ELi128ELNS4_4UMMA5MajorE0ELSN_0ELNSM_8SaturateE0EEEEEENS4_6LayoutINS5_IJSC_SC_SC_EEENS5_IJNSA_ILi0EEEST_ST_EEEEENS5_IJNS4_10UnderscoreESW_SW_EEEEENS4_28SM100_TMA_2SM_LOAD_MULTICASTENS4_14ComposedLayoutINS4_7SwizzleILi3ELi4ELi3EEENS4_18smem_ptr_flag_bitsILi8EEENSR_INS5_IJNSA_ILi8EEESG_EEENS5_IJSG_SC_EEEEEEEvNS4_8identityENS4_18SM100_TMA_2SM_LOADES19_vS1A_EENS_8epilogue10collective18CollectiveEpilogueINS1D_23Sm100TmaWarpSpecializedILi2ELi2ELi64ELb0ELb0EEEJNS5_IJSG_SG_SG_EEENS5_IJNSR_ISG_SC_EENSR_INSA_ILi64EEESC_EEEEEaSI_aSI_NS1D_6fusion15FusionCallbacksIS1H_NS1N_17LinearCombinationIaiaiLNS_15FloatRoundStyleE2EEES1I_S1M_JEEENS4_5SM1004TMEM4LOAD26SM100_TMEM_LOAD_32dp32b64xENS4_13SM90_TMA_LOADENS10_INS11_ILi2ELi4ELi3EEES14_NSR_INS5_IJS15_S1K_EEENS5_IJS1K_SC_EEEEEEENS4_39AutoVectorizingCopyWithAssumedAlignmentILi128EEENS4_14SM90_TMA_STOREES22_S24_S24_EEEvvEEEEvNT_6ParamsE)
        /*0954*/ 	.short	0x0380
        /*0956*/ 	.short	0x0800


	//----- nvinfo : EIATTR_SW_WAR
	.align		4
.L_55:
        /*0958*/ 	.byte	0x04, 0x36
        /*095a*/ 	.short	(.L_57 - .L_56)
.L_56:
        /*095c*/ 	.word	0x00000008
.L_57:


//--------------------- .nv.callgraph             --------------------------
	.section	.nv.callgraph,"",@"SHT_CUDA_CALLGRAPH"
	.align	4
	.sectionentsize	8
	.align		4
        /*0000*/ 	.word	0x00000000
	.align		4
        /*0004*/ 	.word	0xffffffff
	.align		4
        /*0008*/ 	.word	index@(_ZN7cutlass13device_kernelINS_4gemm6kernel13GemmUniversalIN4cute5tupleIJiiiiEEENS1_10collective13CollectiveMmaINS1_35MainloopSm100TmaUmmaWarpSpecializedILi5ELi2ELi4ENS5_IJNS4_1CILi2EEESB_NSA_ILi1EEEEEEEENS5_IJNSA_ILi256EEENSA_ILi128EEESG_EEEaNS5_IJlSC_lEEEaSI_NS4_8TiledMMAINS4_8MMA_AtomIJNS4_21SM100_MMA_S8_2x1SM_SSIaaiLi256ELi128ELNS4_4UMMA5MajorE0ELSN_0ELNSM_8SaturateE0EEEEEENS4_6LayoutINS5_IJSC_SC_SC_EEENS5_IJNSA_ILi0EEEST_ST_EEEEENS5_IJNS4_10UnderscoreESW_SW_EEEEENS4_28SM100_TMA_2SM_LOAD_MULTICASTENS4_14ComposedLayoutINS4_7SwizzleILi3ELi4ELi3EEENS4_18smem_ptr_flag_bitsILi8EEENSR_INS5_IJNSA_ILi8EEESG_EEENS5_IJSG_SC_EEEEEEEvNS4_8identityENS4_18SM100_TMA_2SM_LOADES19_vS1A_EENS_8epilogue10collective18CollectiveEpilogueINS1D_23Sm100TmaWarpSpecializedILi2ELi2ELi64ELb0ELb0EEEJNS5_IJSG_SG_SG_EEENS5_IJNSR_ISG_SC_EENSR_INSA_ILi64EEESC_EEEEEaSI_aSI_NS1D_6fusion15FusionCallbacksIS1H_NS1N_17LinearCombinationIaiaiLNS_15FloatRoundStyleE2EEES1I_S1M_JEEENS4_5SM1004TMEM4LOAD26SM100_TMEM_LOAD_32dp32b64xENS4_13SM90_TMA_LOADENS10_INS11_ILi2ELi4ELi3EEES14_NSR_INS5_IJS15_S1K_EEENS5_IJS1K_SC_EEEEEEENS4_39AutoVectorizingCopyWithAssumedAlignmentILi128EEENS4_14SM90_TMA_STOREES22_S24_S24_EEEvvEEEEvNT_6ParamsE)
	.align		4
        /*000c*/ 	.word	index@(__assertfail)
	.align		4
        /*0010*/ 	.word	0x00000000
	.align		4
        /*0014*/ 	.word	0xfffffffe
	.align		4
        /*0018*/ 	.word	0x00000000
	.align		4
        /*001c*/ 	.word	0xfffffffd
	.align		4
        /*0020*/ 	.word	0x00000000
	.align		4
        /*0024*/ 	.word	0xfffffffc


//--------------------- .nv.constant4             --------------------------
	.section	.nv.constant4,"a",@progbits
	.align	8
	.align		8
.nv.constant4:
        /*0000*/ 	.dword	__assertfail
	.align		8
        /*0008*/ 	.dword	__unnamed_1
	.align		8
        /*0010*/ 	.dword	__unnamed_2
	.align		8
        /*0018*/ 	.dword	_ZN40_INTERNAL_c4c3418a_4_k_cu_6b2544d9_100404cuda3std3__45__cpo5beginE
	.align		8
        /*0020*/ 	.dword	_ZN40_INTERNAL_c4c3418a_4_k_cu_6b2544d9_100404cuda3std3__45__cpo3endE
	.align		8
        /*0028*/ 	.dword	_ZN40_INTERNAL_c4c3418a_4_k_cu_6b2544d9_100404cuda3std3__45__cpo6cbeginE
	.align		8
        /*0030*/ 	.dword	_ZN40_INTERNAL_c4c3418a_4_k_cu_6b2544d9_100404cuda3std3__45__cpo4cendE
	.align		8
        /*0038*/ 	.dword	_ZN40_INTERNAL_c4c3418a_4_k_cu_6b2544d9_100404cuda3std3__442_GLOBAL__N__c4c3418a_4_k_cu_6b2544d9_100406ignoreE
	.align		8
        /*0040*/ 	.dword	_ZN40_INTERNAL_c4c3418a_4_k_cu_6b2544d9_100404cuda3std3__419piecewise_constructE
	.align		8
        /*0048*/ 	.dword	_ZN40_INTERNAL_c4c3418a_4_k_cu_6b2544d9_100404cuda3std3__48in_placeE
	.align		8
        /*0050*/ 	.dword	_ZN40_INTERNAL_c4c3418a_4_k_cu_6b2544d9_100404cuda3std6ranges3__45__cpo4swapE
	.align		8
        /*0058*/ 	.dword	_ZN40_INTERNAL_c4c3418a_4_k_cu_6b2544d9_100404cuda3std6ranges3__45__cpo9iter_moveE
	.align		8
        /*0060*/ 	.dword	_ZN40_INTERNAL_c4c3418a_4_k_cu_6b2544d9_100404cute7productE
	.align		8
        /*0068*/ 	.dword	_ZN40_INTERNAL_c4c3418a_4_k_cu_6b2544d9_100404cute1_E
	.align		8
        /*0070*/ 	.dword	$str$25
	.align		8
        /*0078*/ 	.dword	$str$26
	.align		8
        /*0080*/ 	.dword	$str$27
	.align		8
        /*0088*/ 	.dword	$str$28


//--------------------- .text._ZN7cutlass13device_kernelINS_4gemm6kernel13GemmUniversalIN4cute5tupleIJiiiiEEENS1_10collective13CollectiveMmaINS1_35MainloopSm100TmaUmmaWarpSpecializedILi5ELi2ELi4ENS5_IJNS4_1CILi2EEESB_NSA_ILi1EEEEEEEENS5_IJNSA_ILi256EEENSA_ILi128EEESG_EEEaNS5_IJlSC_lEEEaSI_NS4_8TiledMMAINS4_8MMA_AtomIJNS4_21SM100_MMA_S8_2x1SM_SSIaaiLi256ELi128ELNS4_4UMMA5MajorE0ELSN_0ELNSM_8SaturateE0EEEEEENS4_6LayoutINS5_IJSC_SC_SC_EEENS5_IJNSA_ILi0EEEST_ST_EEEEENS5_IJNS4_10UnderscoreESW_SW_EEEEENS4_28SM100_TMA_2SM_LOAD_MULTICASTENS4_14ComposedLayoutINS4_7SwizzleILi3ELi4ELi3EEENS4_18smem_ptr_flag_bitsILi8EEENSR_INS5_IJNSA_ILi8EEESG_EEENS5_IJSG_SC_EEEEEEEvNS4_8identityENS4_18SM100_TMA_2SM_LOADES19_vS1A_EENS_8epilogue10collective18CollectiveEpilogueINS1D_23Sm100TmaWarpSpecializedILi2ELi2ELi64ELb0ELb0EEEJNS5_IJSG_SG_SG_EEENS5_IJNSR_ISG_SC_EENSR_INSA_ILi64EEESC_EEEEEaSI_aSI_NS1D_6fusion15FusionCallbacksIS1H_NS1N_17LinearCombinationIaiaiLNS_15FloatRoundStyleE2EEES1I_S1M_JEEENS4_5SM1004TMEM4LOAD26SM100_TMEM_LOAD_32dp32b64xENS4_13SM90_TMA_LOADENS10_INS11_ILi2ELi4ELi3EEES14_NSR_INS5_IJS15_S1K_EEENS5_IJS1K_SC_EEEEEEENS4_39AutoVectorizingCopyWithAssumedAlignmentILi128EEENS4_14SM90_TMA_STOREES22_S24_S24_EEEvvEEEEvNT_6ParamsE --------------------------
	.section	.text._ZN7cutlass13device_kernelINS_4gemm6kernel13GemmUniversalIN4cute5tupleIJiiiiEEENS1_10collective13CollectiveMmaINS1_35MainloopSm100TmaUmmaWarpSpecializedILi5ELi2ELi4ENS5_IJNS4_1CILi2EEESB_NSA_ILi1EEEEEEEENS5_IJNSA_ILi256EEENSA_ILi128EEESG_EEEaNS5_IJlSC_lEEEaSI_NS4_8TiledMMAINS4_8MMA_AtomIJNS4_21SM100_MMA_S8_2x1SM_SSIaaiLi256ELi128ELNS4_4UMMA5MajorE0ELSN_0ELNSM_8SaturateE0EEEEEENS4_6LayoutINS5_IJSC_SC_SC_EEENS5_IJNSA_ILi0EEEST_ST_EEEEENS5_IJNS4_10UnderscoreESW_SW_EEEEENS4_28SM100_TMA_2SM_LOAD_MULTICASTENS4_14ComposedLayoutINS4_7SwizzleILi3ELi4ELi3EEENS4_18smem_ptr_flag_bitsILi8EEENSR_INS5_IJNSA_ILi8EEESG_EEENS5_IJSG_SC_EEEEEEEvNS4_8identityENS4_18SM100_TMA_2SM_LOADES19_vS1A_EENS_8epilogue10collective18CollectiveEpilogueINS1D_23Sm100TmaWarpSpecializedILi2ELi2ELi64ELb0ELb0EEEJNS5_IJSG_SG_SG_EEENS5_IJNSR_ISG_SC_EENSR_INSA_ILi64EEESC_EEEEEaSI_aSI_NS1D_6fusion15FusionCallbacksIS1H_NS1N_17LinearCombinationIaiaiLNS_15FloatRoundStyleE2EEES1I_S1M_JEEENS4_5SM1004TMEM4LOAD26SM100_TMEM_LOAD_32dp32b64xENS4_13SM90_TMA_LOADENS10_INS11_ILi2ELi4ELi3EEES14_NSR_INS5_IJS15_S1K_EEENS5_IJS1K_SC_EEEEEEENS4_39AutoVectorizingCopyWithAssumedAlignmentILi128EEENS4_14SM90_TMA_STOREES22_S24_S24_EEEvvEEEEvNT_6ParamsE,"ax",@progbits
	.align	128
.text._ZN7cutlass13device_kernelINS_4gemm6kernel13GemmUniversalIN4cute5tupleIJiiiiEEENS1_10collective13CollectiveMmaINS1_35MainloopSm100TmaUmmaWarpSpecializedILi5ELi2ELi4ENS5_IJNS4_1CILi2EEESB_NSA_ILi1EEEEEEEENS5_IJNSA_ILi256EEENSA_ILi128EEESG_EEEaNS5_IJlSC_lEEEaSI_NS4_8TiledMMAINS4_8MMA_AtomIJNS4_21SM100_MMA_S8_2x1SM_SSIaaiLi256ELi128ELNS4_4UMMA5MajorE0ELSN_0ELNSM_8SaturateE0EEEEEENS4_6LayoutINS5_IJSC_SC_SC_EEENS5_IJNSA_ILi0EEEST_ST_EEEEENS5_IJNS4_10UnderscoreESW_SW_EEEEENS4_28SM100_TMA_2SM_LOAD_MULTICASTENS4_14ComposedLayoutINS4_7SwizzleILi3ELi4ELi3EEENS4_18smem_ptr_flag_bitsILi8EEENSR_INS5_IJNSA_ILi8EEESG_EEENS5_IJSG_SC_EEEEEEEvNS4_8identityENS4_18SM100_TMA_2SM_LOADES19_vS1A_EENS_8epilogue10collective18CollectiveEpilogueINS1D_23Sm100TmaWarpSpecializedILi2ELi2ELi64ELb0ELb0EEEJNS5_IJSG_SG_SG_EEENS5_IJNSR_ISG_SC_EENSR_INSA_ILi64EEESC_EEEEEaSI_aSI_NS1D_6fusion15FusionCallbacksIS1H_NS1N_17LinearCombinationIaiaiLNS_15FloatRoundStyleE2EEES1I_S1M_JEEENS4_5SM1004TMEM4LOAD26SM100_TMEM_LOAD_32dp32b64xENS4_13SM90_TMA_LOADENS10_INS11_ILi2ELi4ELi3EEES14_NSR_INS5_IJS15_S1K_EEENS5_IJS1K_SC_EEEEEEENS4_39AutoVectorizingCopyWithAssumedAlignmentILi128EEENS4_14SM90_TMA_STOREES22_S24_S24_EEEvvEEEEvNT_6ParamsE:
        .type           _ZN7cutlass13device_kernelINS_4gemm6kernel13GemmUniversalIN4cute5tupleIJiiiiEEENS1_10collective13CollectiveMmaINS1_35MainloopSm100TmaUmmaWarpSpecializedILi5ELi2ELi4ENS5_IJNS4_1CILi2EEESB_NSA_ILi1EEEEEEEENS5_IJNSA_ILi256EEENSA_ILi128EEESG_EEEaNS5_IJlSC_lEEEaSI_NS4_8TiledMMAINS4_8MMA_AtomIJNS4_21SM100_MMA_S8_2x1SM_SSIaaiLi256ELi128ELNS4_4UMMA5MajorE0ELSN_0ELNSM_8SaturateE0EEEEEENS4_6LayoutINS5_IJSC_SC_SC_EEENS5_IJNSA_ILi0EEEST_ST_EEEEENS5_IJNS4_10UnderscoreESW_SW_EEEEENS4_28SM100_TMA_2SM_LOAD_MULTICASTENS4_14ComposedLayoutINS4_7SwizzleILi3ELi4ELi3EEENS4_18smem_ptr_flag_bitsILi8EEENSR_INS5_IJNSA_ILi8EEESG_EEENS5_IJSG_SC_EEEEEEEvNS4_8identityENS4_18SM100_TMA_2SM_LOADES19_vS1A_EENS_8epilogue10collective18CollectiveEpilogueINS1D_23Sm100TmaWarpSpecializedILi2ELi2ELi64ELb0ELb0EEEJNS5_IJSG_SG_SG_EEENS5_IJNSR_ISG_SC_EENSR_INSA_ILi64EEESC_EEEEEaSI_aSI_NS1D_6fusion15FusionCallbacksIS1H_NS1N_17LinearCombinationIaiaiLNS_15FloatRoundStyleE2EEES1I_S1M_JEEENS4_5SM1004TMEM4LOAD26SM100_TMEM_LOAD_32dp32b64xENS4_13SM90_TMA_LOADENS10_INS11_ILi2ELi4ELi3EEES14_NSR_INS5_IJS15_S1K_EEENS5_IJS1K_SC_EEEEEEENS4_39AutoVectorizingCopyWithAssumedAlignmentILi128EEENS4_14SM90_TMA_STOREES22_S24_S24_EEEvvEEEEvNT_6ParamsE,@function
        .size           _ZN7cutlass13device_kernelINS_4gemm6kernel13GemmUniversalIN4cute5tupleIJiiiiEEENS1_10collective13CollectiveMmaINS1_35MainloopSm100TmaUmmaWarpSpecializedILi5ELi2ELi4ENS5_IJNS4_1CILi2EEESB_NSA_ILi1EEEEEEEENS5_IJNSA_ILi256EEENSA_ILi128EEESG_EEEaNS5_IJlSC_lEEEaSI_NS4_8TiledMMAINS4_8MMA_AtomIJNS4_21SM100_MMA_S8_2x1SM_SSIaaiLi256ELi128ELNS4_4UMMA5MajorE0ELSN_0ELNSM_8SaturateE0EEEEEENS4_6LayoutINS5_IJSC_SC_SC_EEENS5_IJNSA_ILi0EEEST_ST_EEEEENS5_IJNS4_10UnderscoreESW_SW_EEEEENS4_28SM100_TMA_2SM_LOAD_MULTICASTENS4_14ComposedLayoutINS4_7SwizzleILi3ELi4ELi3EEENS4_18smem_ptr_flag_bitsILi8EEENSR_INS5_IJNSA_ILi8EEESG_EEENS5_IJSG_SC_EEEEEEEvNS4_8identityENS4_18SM100_TMA_2SM_LOADES19_vS1A_EENS_8epilogue10collective18CollectiveEpilogueINS1D_23Sm100TmaWarpSpecializedILi2ELi2ELi64ELb0ELb0EEEJNS5_IJSG_SG_SG_EEENS5_IJNSR_ISG_SC_EENSR_INSA_ILi64EEESC_EEEEEaSI_aSI_NS1D_6fusion15FusionCallbacksIS1H_NS1N_17LinearCombinationIaiaiLNS_15FloatRoundStyleE2EEES1I_S1M_JEEENS4_5SM1004TMEM4LOAD26SM100_TMEM_LOAD_32dp32b64xENS4_13SM90_TMA_LOADENS10_INS11_ILi2ELi4ELi3EEES14_NSR_INS5_IJS15_S1K_EEENS5_IJS1K_SC_EEEEEEENS4_39AutoVectorizingCopyWithAssumedAlignmentILi128EEENS4_14SM90_TMA_STOREES22_S24_S24_EEEvvEEEEvNT_6ParamsE,(.L_x_166 - _ZN7cutlass13device_kernelINS_4gemm6kernel13GemmUniversalIN4cute5tupleIJiiiiEEENS1_10collective13CollectiveMmaINS1_35MainloopSm100TmaUmmaWarpSpecializedILi5ELi2ELi4ENS5_IJNS4_1CILi2EEESB_NSA_ILi1EEEEEEEENS5_IJNSA_ILi256EEENSA_ILi128EEESG_EEEaNS5_IJlSC_lEEEaSI_NS4_8TiledMMAINS4_8MMA_AtomIJNS4_21SM100_MMA_S8_2x1SM_SSIaaiLi256ELi128ELNS4_4UMMA5MajorE0ELSN_0ELNSM_8SaturateE0EEEEEENS4_6LayoutINS5_IJSC_SC_SC_EEENS5_IJNSA_ILi0EEEST_ST_EEEEENS5_IJNS4_10UnderscoreESW_SW_EEEEENS4_28SM100_TMA_2SM_LOAD_MULTICASTENS4_14ComposedLayoutINS4_7SwizzleILi3ELi4ELi3EEENS4_18smem_ptr_flag_bitsILi8EEENSR_INS5_IJNSA_ILi8EEESG_EEENS5_IJSG_SC_EEEEEEEvNS4_8identityENS4_18SM100_TMA_2SM_LOADES19_vS1A_EENS_8epilogue10collective18CollectiveEpilogueINS1D_23Sm100TmaWarpSpecializedILi2ELi2ELi64ELb0ELb0EEEJNS5_IJSG_SG_SG_EEENS5_IJNSR_ISG_SC_EENSR_INSA_ILi64EEESC_EEEEEaSI_aSI_NS1D_6fusion15FusionCallbacksIS1H_NS1N_17LinearCombinationIaiaiLNS_15FloatRoundStyleE2EEES1I_S1M_JEEENS4_5SM1004TMEM4LOAD26SM100_TMEM_LOAD_32dp32b64xENS4_13SM90_TMA_LOADENS10_INS11_ILi2ELi4ELi3EEES14_NSR_INS5_IJS15_S1K_EEENS5_IJS1K_SC_EEEEEEENS4_39AutoVectorizingCopyWithAssumedAlignmentILi128EEENS4_14SM90_TMA_STOREES22_S24_S24_EEEvvEEEEvNT_6ParamsE)
        .other          _ZN7cutlass13device_kernelINS_4gemm6kernel13GemmUniversalIN4cute5tupleIJiiiiEEENS1_10collective13CollectiveMmaINS1_35MainloopSm100TmaUmmaWarpSpecializedILi5ELi2ELi4ENS5_IJNS4_1CILi2EEESB_NSA_ILi1EEEEEEEENS5_IJNSA_ILi256EEENSA_ILi128EEESG_EEEaNS5_IJlSC_lEEEaSI_NS4_8TiledMMAINS4_8MMA_AtomIJNS4_21SM100_MMA_S8_2x1SM_SSIaaiLi256ELi128ELNS4_4UMMA5MajorE0ELSN_0ELNSM_8SaturateE0EEEEEENS4_6LayoutINS5_IJSC_SC_SC_EEENS5_IJNSA_ILi0EEEST_ST_EEEEENS5_IJNS4_10UnderscoreESW_SW_EEEEENS4_28SM100_TMA_2SM_LOAD_MULTICASTENS4_14ComposedLayoutINS4_7SwizzleILi3ELi4ELi3EEENS4_18smem_ptr_flag_bitsILi8EEENSR_INS5_IJNSA_ILi8EEESG_EEENS5_IJSG_SC_EEEEEEEvNS4_8identityENS4_18SM100_TMA_2SM_LOADES19_vS1A_EENS_8epilogue10collective18CollectiveEpilogueINS1D_23Sm100TmaWarpSpecializedILi2ELi2ELi64ELb0ELb0EEEJNS5_IJSG_SG_SG_EEENS5_IJNSR_ISG_SC_EENSR_INSA_ILi64EEESC_EEEEEaSI_aSI_NS1D_6fusion15FusionCallbacksIS1H_NS1N_17LinearCombinationIaiaiLNS_15FloatRoundStyleE2EEES1I_S1M_JEEENS4_5SM1004TMEM4LOAD26SM100_TMEM_LOAD_32dp32b64xENS4_13SM90_TMA_LOADENS10_INS11_ILi2ELi4ELi3EEES14_NSR_INS5_IJS15_S1K_EEENS5_IJS1K_SC_EEEEEEENS4_39AutoVectorizingCopyWithAssumedAlignmentILi128EEENS4_14SM90_TMA_STOREES22_S24_S24_EEEvvEEEEvNT_6ParamsE,@"STO_CUDA_ENTRY STV_DEFAULT"
_ZN7cutlass13device_kernelINS_4gemm6kernel13GemmUniversalIN4cute5tupleIJiiiiEEENS1_10collective13CollectiveMmaINS1_35MainloopSm100TmaUmmaWarpSpecializedILi5ELi2ELi4ENS5_IJNS4_1CILi2EEESB_NSA_ILi1EEEEEEEENS5_IJNSA_ILi256EEENSA_ILi128EEESG_EEEaNS5_IJlSC_lEEEaSI_NS4_8TiledMMAINS4_8MMA_AtomIJNS4_21SM100_MMA_S8_2x1SM_SSIaaiLi256ELi128ELNS4_4UMMA5MajorE0ELSN_0ELNSM_8SaturateE0EEEEEENS4_6LayoutINS5_IJSC_SC_SC_EEENS5_IJNSA_ILi0EEEST_ST_EEEEENS5_IJNS4_10UnderscoreESW_SW_EEEEENS4_28SM100_TMA_2SM_LOAD_MULTICASTENS4_14ComposedLayoutINS4_7SwizzleILi3ELi4ELi3EEENS4_18smem_ptr_flag_bitsILi8EEENSR_INS5_IJNSA_ILi8EEESG_EEENS5_IJSG_SC_EEEEEEEvNS4_8identityENS4_18SM100_TMA_2SM_LOADES19_vS1A_EENS_8epilogue10collective18CollectiveEpilogueINS1D_23Sm100TmaWarpSpecializedILi2ELi2ELi64ELb0ELb0EEEJNS5_IJSG_SG_SG_EEENS5_IJNSR_ISG_SC_EENSR_INSA_ILi64EEESC_EEEEEaSI_aSI_NS1D_6fusion15FusionCallbacksIS1H_NS1N_17LinearCombinationIaiaiLNS_15FloatRoundStyleE2EEES1I_S1M_JEEENS4_5SM1004TMEM4LOAD26SM100_TMEM_LOAD_32dp32b64xENS4_13SM90_TMA_LOADENS10_INS11_ILi2ELi4ELi3EEES14_NSR_INS5_IJS15_S1K_EEENS5_IJS1K_SC_EEEEEEENS4_39AutoVectorizingCopyWithAssumedAlignmentILi128EEENS4_14SM90_TMA_STOREES22_S24_S24_EEEvvEEEEvNT_6ParamsE:
[----:B------:R-:W1:Y:S01]  /*0000*/  LDC R1, c[0x0][0x37c] ;  /* 0x0000df00ff017b82 */ /* 0x000e620000000800 */
[----:B------:R-:W2:Y:S01]  /*0010*/  S2R R154, SR_TID.X ;  /* 0x00000000009a7919 */ /* 0x000ea20000002100 */
[----:B------:R-:W3:Y:S06]  /*0020*/  LDCU.64 UR8, c[0x0][0x890] ;  /* 0x00011200ff0877ac */ /* 0x000eec0008000a00 */
[----:B------:R-:W4:Y:S01]  /*0030*/  S2UR UR46, SR_CgaCtaId ;  /* 0x00000000002e79c3 */ /* 0x000f220000008800 */
[----:B------:R-:W-:Y:S02]  /*0040*/  PRMT R140, RZ, 0x7610, R140 ;  /* 0x00007610ff8c7816 */ /* 0x000fe4000000008c */
[----:B------:R-:W-:Y:S01]  /*0050*/  ELECT P1, URZ, PT ;  /* 0x0000000000ff782f */ /* 0x000fe20003820000 */
[----:B---3--:R-:W-:-:S04]  /*0060*/  UISETP.NE.U32.AND UP0, UPT, UR8, URZ, UPT ;  /* 0x000000ff0800728c */ /* 0x008fc8000bf05070 */
[----:B------:R-:W-:Y:S02]  /*0070*/  UISETP.NE.AND.EX UP0, UPT, UR9, URZ, UPT, UP0 ;  /* 0x000000ff0900728c */ /* 0x000fe4000bf05300 */
[----:B----4-:R-:W-:Y:S02]  /*0080*/  ULOP3.LUT UR45, UR46, 0x1, URZ, 0xc0, !UPT ;  /* 0x000000012e2d7892 */ /* 0x010fe4000f8ec0ff */
[----:B------:R-:W-:Y:S01]  /*0090*/  ULOP3.LUT UR47, UR46, 0x1, URZ, 0x3c, !UPT ;  /* 0x000000012e2f7892 */ /* 0x000fe2000f8e3cff */
[----:B--2---:R-:W-:-:S05]  /*00a0*/  SHF.R.U32.HI R141, RZ, 0x5, R154 ;  /* 0x00000005ff8d7819 */ /* 0x004fca000001169a */
[----:B------:R-:W2:Y:S02]  /*00b0*/  SHFL.IDX PT, R0, R141, RZ, 0x1f ;  /* 0x00001fff8d007589 */ /* 0x000ea400000e0000 */
[----:B--2---:R-:W-:Y:S01]  /*00c0*/  R2UR UR18, R0 ;  /* 0x00000000001272ca */ /* 0x004fe200000e0000 */
[----:B-1----:R-:W-:-:S14]  /*00d0*/  BRA.U UP0, `(.L_x_0) ;  /* 0x0000000100307547 */ /* 0x002fdc000b800000 */
[----:B------:R-:W1:Y:S02]  /*00e0*/  LDCU.64 UR4, c[0x0][0x888] ;  /* 0x00011100ff0477ac */ /* 0x000e640008000a00 */
[----:B-1----:R-:W-:-:S04]  /*00f0*/  UISETP.NE.U32.AND UP0, UPT, UR4, URZ, UPT ;  /* 0x000000ff0400728c */ /* 0x002fc8000bf05070 */
[----:B------:R-:W-:-:S09]  /*0100*/  UISETP.NE.AND.EX UP0, UPT, UR5, URZ, UPT, UP0 ;  /* 0x000000ff0500728c */ /* 0x000fd2000bf05300 */
[----:B------:R-:W-:Y:S05]  /*0110*/  BRA.U !UP0, `(.L_x_1) ;  /* 0x0000000108147547 */ /* 0x000fea000b800000 */
[----:B------:R-:W1:Y:S01]  /*0120*/  LDC.64 R72, c[0x0][0x888] ;  /* 0x00022200ff487b82 */ /* 0x000e620000000a00 */
[----:B------:R-:W1:Y:S02]  /*0130*/  LDCU.64 UR4, c[0x0][0x358] ;  /* 0x00006b00ff0477ac */ /* 0x000e640008000a00 */
[----:B-1----:R1:W5:Y:S01]  /*0140*/  LDG.E R72, desc[UR4][R72.64] ;  /* 0x0000000448487981 */ /* 0x002362000c1e1900 */
[----:B------:R-:W-:Y:S01]  /*0150*/  HFMA2 R140, -RZ, RZ, 0, 5.9604644775390625e-08 ;  /* 0x00000001ff8c7431 */ /* 0x000fe200000001ff */
[----:B------:R-:W-:Y:S05]  /*0160*/  BRA `(.L_x_0) ;  /* 0x00000000000c7947 */ /* 0x000fea0003800000 */
.L_x_1:
[----:B------:R-:W1:Y:S01]  /*0170*/  LDCU UR4, c[0x0][0x880] ;  /* 0x00011000ff0477ac */ /* 0x000e620008000800 */
[----:B------:R-:W-:Y:S01]  /*0180*/  HFMA2 R140, -RZ, RZ, 0, 5.9604644775390625e-08 ;  /* 0x00000001ff8c7431 */ /* 0x000fe200000001ff */
[----:B-1----:R-:W-:-:S07]  /*0190*/  MOV R72, UR4 ;  /* 0x0000000400487c02 */ /* 0x002fce0008000f00 */
.L_x_0:
[----:B------:R-:W2:Y:S02]  /*01a0*/  LDCU.64 UR4, c[0x0][0x8b0] ;  /* 0x00011600ff0477ac */ /* 0x000ea40008000a00 */
[----:B--2---:R-:W-:-:S04]  /*01b0*/  UISETP.NE.U32.AND UP0, UPT, UR4, URZ, UPT ;  /* 0x000000ff0400728c */ /* 0x004fc8000bf05070 */
[----:B------:R-:W-:-:S09]  /*01c0*/  UISETP.NE.AND.EX UP0, UPT, UR5, URZ, UPT, UP0 ;  /* 0x000000ff0500728c */ /* 0x000fd2000bf05300 */
[----:B------:R-:W-:Y:S05]  /*01d0*/  BRA.U UP0, `(.L_x_2) ;  /* 0x0000000100287547 */ /* 0x000fea000b800000 */
[----:B------:R-:W2:Y:S02]  /*01e0*/  LDCU.64 UR4, c[0x0][0x8a8] ;  /* 0x00011500ff0477ac */ /* 0x000ea40008000a00 */
[----:B--2---:R-:W-:-:S04]  /*01f0*/  UISETP.NE.U32.AND UP0, UPT, UR4, URZ, UPT ;  /* 0x000000ff0400728c */ /* 0x004fc8000bf05070 */
[----:B------:R-:W-:-:S09]  /*0200*/  UISETP.NE.AND.EX UP0, UPT, UR5, URZ, UPT, UP0 ;  /* 0x000000ff0500728c */ /* 0x000fd2000bf05300 */
[----:B------:R-:W-:Y:S05]  /*0210*/  BRA.U !UP0, `(.L_x_3) ;  /* 0x0000000108107547 */ /* 0x000fea000b800000 */
[----:B------:R-:W2:Y:S01]  /*0220*/  LDC.64 R70, c[0x0][0x8a8] ;  /* 0x00022a00ff467b82 */ /* 0x000ea20000000a00 */
[----:B------:R-:W2:Y:S02]  /*0230*/  LDCU.64 UR4, c[0x0][0x358] ;  /* 0x00006b00ff0477ac */ /* 0x000ea40008000a00 */
[----:B--2---:R2:W5:Y:S01]  /*0240*/  LDG.E R70, desc[UR4][R70.64] ;  /* 0x0000000446467981 */ /* 0x004562000c1e1900 */
[----:B------:R-:W-:Y:S05]  /*0250*/  BRA `(.L_x_2) ;  /* 0x0000000000087947 */ /* 0x000fea0003800000 */
.L_x_3:
[----:B------:R-:W2:Y:S02]  /*0260*/  LDCU UR4, c[0x0][0x8a0] ;  /* 0x00011400ff0477ac */ /* 0x000ea40008000800 */
[----:B--2---:R-:W-:Y:S02]  /*0270*/  MOV R70, UR4 ;  /* 0x0000000400467c02 */ /* 0x004fe40008000f00 */
.L_x_2:
[----:B------:R-:W-:Y:S01]  /*0280*/  IMAD.U32 R0, RZ, RZ, UR18 ;  /* 0x00000012ff007e24 */ /* 0x000fe2000f8e00ff */
[----:B------:R-:W-:Y:S04]  /*0290*/  BSSY.RECONVERGENT B0, `(.L_x_4) ;  /* 0x000000c000007945 */ /* 0x000fe80003800200 */
[C---:B------:R-:W-:Y:S02]  /*02a0*/  ISETP.NE.OR P2, PT, R0.reuse, 0x1, !P1 ;  /* 0x000000010000780c */ /* 0x040fe40004f45670 */
[----:B------:R-:W-:-:S11]  /*02b0*/  ISETP.NE.OR P0, PT, R0, 0x3, !P1 ;  /* 0x000000030000780c */ /* 0x000fd60004f05670 */
[----:B------:R-:W-:Y:S05]  /*02c0*/  @P2 BRA `(.L_x_5) ;  /* 0x0000000000202947 */ /* 0x000fea0003800000 */
[----:B------:R-:W3:Y:S02]  /*02d0*/  LDCU.64 UR4, c[0x0][0x348] ;  /* 0x00006900ff0477ac */ /* 0x000ee40008000a00 */
[----:B---3--:R-:W-:Y:S02]  /*02e0*/  UIADD3 UR6, UP1, UPT, UR4, 0x80, URZ ;  /* 0x0000008004067890 */ /* 0x008fe4000ff3e0ff */
[----:B------:R-:W-:Y:S02]  /*02f0*/  UIADD3 UR4, UP0, UPT, UR4, 0x180, URZ ;  /* 0x0000018004047890 */ /* 0x000fe4000ff1e0ff */
[----:B------:R-:W-:Y:S02]  /*0300*/  UIADD3.X UR7, UPT, UPT, URZ, UR5, URZ, UP1, !UPT ;  /* 0x00000005ff077290 */ /* 0x000fe40008ffe4ff */
[----:B------:R-:W-:-:S07]  /*0310*/  UIADD3.X UR5, UPT, UPT, URZ, UR5, URZ, UP0, !UPT ;  /* 0x00000005ff057290 */ /* 0x000fce00087fe4ff */
[----:B------:R3:W-:Y:S02]  /*0320*/  UTMACCTL.PF [UR6] ;  /* 0x00000000060079b9 */ /* 0x0007e40008040000 */
[----:B------:R3:W-:Y:S02]  /*0330*/  UTMACCTL.PF [UR4] ;  /* 0x00000000040079b9 */ /* 0x0007e40008040000 */
[----:B---3--:R-:W-:Y:S01]  /*0340*/  NOP ;  /* 0x0000000000007918 */ /* 0x008fe20000000000 */
.L_x_5:
[----:B------:R-:W-:Y:S05]  /*0350*/  BSYNC.RECONVERGENT B0 ;  /* 0x0000000000007941 */ /* 0x000fea0003800200 */
.L_x_4:
[----:B------:R-:W-:Y:S04]  /*0360*/  BSSY.RECONVERGENT B0, `(.L_x_6) ;  /* 0x000000a000007945 */ /* 0x000fe80003800200 */
        /* <DEDUP_REMOVED lines=9> */
.L_x_7:
[----:B------:R-:W-:Y:S05]  /*0400*/  BSYNC.RECONVERGENT B0 ;  /* 0x0000000000007941 */ /* 0x000fea0003800200 */
.L_x_6:
[----:B------:R-:W3:Y:S01]  /*0410*/  LDCU.64 UR4, c[0x0][0x888] ;  /* 0x00011100ff0477ac */ /* 0x000ee20008000a00 */
[----:B------:R-:W-:Y:S02]  /*0420*/  UISETP.EQ.U32.AND UP1, UPT, UR8, URZ, UPT ;  /* 0x000000ff0800728c */ /* 0x000fe4000bf22070 */
[----:B------:R-:W-:Y:S02]  /*0430*/  UPLOP3.LUT UP3, UPT, UPT, UPT, UPT, 0x80, 0x8 ;  /* 0x000000000008789c */ /* 0x000fe40003f6f070 */
[----:B---3--:R-:W-:-:S04]  /*0440*/  UISETP.NE.U32.AND UP0, UPT, UR4, URZ, UPT ;  /* 0x000000ff0400728c */ /* 0x008fc8000bf05070 */
[----:B------:R-:W-:-:S04]  /*0450*/  UISETP.NE.AND.EX UP0, UPT, UR5, URZ, UPT, UP0 ;  /* 0x000000ff0500728c */ /* 0x000fc8000bf05300 */
[----:B------:R-:W-:-:S04]  /*0460*/  UISETP.EQ.OR.EX UP2, UPT, UR9, URZ, !UP0, UP1 ;  /* 0x000000ff0900728c */ /* 0x000fc8000c742710 */
[----:B------:R-:W-:-:S06]  /*0470*/  UP2UR UR4, UPR, URZ, 0x4 ;  /* 0x00000004ff047883 */ /* 0x000fcc0008000000 */
[----:B------:R-:W-:Y:S01]  /*0480*/  MOV R143, UR4 ;  /* 0x00000004008f7c02 */ /* 0x000fe20008000f00 */
[----:B------:R-:W-:Y:S06]  /*0490*/  BRA.U !UP2, `(.L_x_8) ;  /* 0x000000010a207547 */ /* 0x000fec000b800000 */
[----:B-----5:R-:W-:Y:S01]  /*04a0*/  R2UR UR5, R72 ;  /* 0x00000000480572ca */ /* 0x020fe200000e0000 */
[----:B------:R-:W-:Y:S02]  /*04b0*/  UISETP.NE.U32.AND UP1, UPT, UR8, URZ, UPT ;  /* 0x000000ff0800728c */ /* 0x000fe4000bf25070 */
[----:B------:R-:W-:Y:S02]  /*04c0*/  USEL UR4, URZ, 0xffffffff, UP0 ;  /* 0xffffffffff047887 */ /* 0x000fe40008000000 */
[----:B------:R-:W-:-:S08]  /*04d0*/  UISETP.NE.AND.EX UP1, UPT, UR9, URZ, UPT, UP1 ;  /* 0x000000ff0900728c */ /* 0x000fd0000bf25310 */
[----:B------:R-:W-:-:S04]  /*04e0*/  UISETP.NE.AND UP0, UPT, UR5, URZ, UPT ;  /* 0x000000ff0500728c */ /* 0x000fc8000bf05270 */
[----:B------:R-:W-:-:S04]  /*04f0*/  @!UP1 USEL UR4, URZ, 0xffffffff, UP0 ;  /* 0xffffffffff049887 */ /* 0x000fc80008000000 */
[----:B------:R-:W-:-:S04]  /*0500*/  ULOP3.LUT UR4, UR4, 0x1, URZ, 0xc0, !UPT ;  /* 0x0000000104047892 */ /* 0x000fc8000f8ec0ff */
[----:B------:R-:W-:-:S11]  /*0510*/  UISETP.NE.U32.AND UP3, UPT, UR4, 0x1, UPT ;  /* 0x000000010400788c */ /* 0x000fd6000bf65070 */
.L_x_8:
[----:B------:R-:W3:Y:S01]  /*0520*/  SHFL.IDX PT, R0, R141, RZ, 0x1f ;  /* 0x00001fff8d007589 */ /* 0x000ee200000e0000 */
[----:B------:R-:W-:-:S04]  /*0530*/  UISETP.NE.AND UP0, UPT, UR18, 0x2, UPT ;  /* 0x000000021200788c */ /* 0x000fc8000bf05270 */
[----:B------:R-:W-:Y:S02]  /*0540*/  UISETP.EQ.AND UP1, UPT, UR45, URZ, !UP0 ;  /* 0x000000ff2d00728c */ /* 0x000fe4000c722270 */
[----:B------:R-:W-:-:S04]  /*0550*/  USEL UR37, URZ, 0x1, UP0 ;  /* 0x00000001ff257887 */ /* 0x000fc80008000000 */
[----:B------:R-:W-:Y:S02]  /*0560*/  PLOP3.LUT P3, PT, P1, PT, UP1, 0x80, 0x8 ;  /* 0x000000000008781c */ /* 0x000fe40000f6f018 */
[----:B---3--:R-:W-:-:S13]  /*0570*/  ISETP.NE.AND P0, PT, R0, RZ, PT ;  /* 0x000000ff0000720c */ /* 0x008fda0003f05270 */
[----:B------:R-:W-:Y:S05]  /*0580*/  @P0 BRA `(.L_x_9) ;  /* 0x00000000005c0947 */ /* 0x000fea0003800000 */
[----:B------:R-:W-:Y:S01]  /*0590*/  UMOV UR4, 0x400 ;  /* 0x0000040000047882 */ /* 0x000fe20000000000 */
[----:B------:R-:W-:Y:S01]  /*05a0*/  UMOV UR8, 0x1 ;  /* 0x0000000100087882 */ /* 0x000fe20000000000 */
[----:B------:R-:W-:Y:S01]  /*05b0*/  UMOV UR6, 0x2 ;  /* 0x0000000200067882 */ /* 0x000fe20000000000 */
[----:B------:R-:W-:Y:S02]  /*05c0*/  ULEA UR4, UR46, UR4, 0x18 ;  /* 0x000000042e047291 */ /* 0x000fe4000f8ec0ff */
[----:B------:R-:W-:-:S04]  /*05d0*/  UIADD3 UR8, UPT, UPT, -UR8, 0x100000, URZ ;  /* 0x0010000008087890 */ /* 0x000fc8000fffe1ff */
[----:B------:R-:W-:Y:S02]  /*05e0*/  USHF.L.U32 UR9, UR8, 0xb, URZ ;  /* 0x0000000b08097899 */ /* 0x000fe400080006ff */
[----:B------:R-:W-:Y:S02]  /*05f0*/  USHF.L.U32 UR8, UR8, 0x1, URZ ;  /* 0x0000000108087899 */ /* 0x000fe400080006ff */
[----:B------:R-:W-:-:S04]  /*0600*/  UIADD3 UR6, UPT, UPT, -UR6, 0x100000, URZ ;  /* 0x0010000006067890 */ /* 0x000fc8000fffe1ff */
[----:B------:R-:W-:Y:S02]  /*0610*/  USHF.L.U32 UR7, UR6, 0xb, URZ ;  /* 0x0000000b06077899 */ /* 0x000fe400080006ff */
[----:B------:R-:W-:Y:S01]  /*0620*/  USHF.L.U32 UR6, UR6, 0x1, URZ ;  /* 0x0000000106067899 */ /* 0x000fe200080006ff */
[----:B------:R-:W-:Y:S01]  /*0630*/  ELECT P0, URZ, PT ;  /* 0x0000000000ff782f */ /* 0x000fe20003800000 */
[----:B------:R-:W3:Y:S02]  /*0640*/  FENCE.VIEW.ASYNC.S ;  /* 0x00000000000073c6 */ /* 0x000ee40000000000 */
[----:B---3--:R3:W4:Y:S08]  /*0650*/  SYNCS.EXCH.64 URZ, [UR4], UR8 ;  /* 0x0000000804ff75b2 */ /* 0x0087300008000100 */
[----:B------:R3:W1:Y:S01]  /*0660*/  SYNCS.EXCH.64 URZ, [UR4+0x28], UR6 ;  /* 0x0000280604ff75b2 */ /* 0x0006620008000100 */
        /* <DEDUP_REMOVED lines=8> */
[----:B------:R-:W-:Y:S01]  /*06f0*/  NOP ;  /* 0x0000000000007918 */ /* 0x000fe20000000000 */
.L_x_9:
[----:B------:R-:W2:Y:S01]  /*0700*/  SHFL.IDX PT, R0, R141, RZ, 0x1f ;  /* 0x00001fff8d007589 */ /* 0x000ea200000e0000 */
[----:B------:R-:W-:Y:S01]  /*0710*/  NOP ;  /* 0x0000000000007918 */ /* 0x000fe20000000000 */
[----:B--2---:R-:W-:-:S13]  /*0720*/  ISETP.NE.AND P0, PT, R0, 0x1, PT ;  /* 0x000000010000780c */ /* 0x004fda0003f05270 */
[----:B------:R-:W-:Y:S05]  /*0730*/  @P0 BRA `(.L_x_10) ;  /* 0x0000000000440947 */ /* 0x000fea0003800000 */
[----:B---3--:R-:W-:Y:S01]  /*0740*/  UMOV UR4, 0x400 ;  /* 0x0000040000047882 */ /* 0x008fe20000000000 */
        /* <DEDUP_REMOVED lines=10> */
[----:B------:R-:W2:Y:S02]  /*07f0*/  FENCE.VIEW.ASYNC.S ;  /* 0x00000000000073c6 */ /* 0x000ea40000000000 */
[----:B--2---:R2:W3:Y:S08]  /*0800*/  SYNCS.EXCH.64 URZ, [UR4+0x50], UR8 ;  /* 0x0000500804ff75b2 */ /* 0x0044f00008000100 */
[----:B------:R2:W1:Y:S01]  /*0810*/  SYNCS.EXCH.64 URZ, [UR4+0x60], UR6 ;  /* 0x0000600604ff75b2 */ /* 0x0004620008000100 */
[----:B------:R2:W1:Y:S01]  /*0820*/  SYNCS.EXCH.64 URZ, [UR4+0x58], UR8 ;  /* 0x0000580804ff75b2 */ /* 0x0004620008000100 */
[----:B------:R2:W1:Y:S01]  /*0830*/  SYNCS.EXCH.64 URZ, [UR4+0x68], UR6 ;  /* 0x0000680604ff75b2 */ /* 0x0004620008000100 */
[----:B------:R-:W-:Y:S01]  /*0840*/  NOP ;  /* 0x0000000000007918 */ /* 0x000fe20000000000 */
.L_x_10:
[----:B------:R-:W4:Y:S01]  /*0850*/  SHFL.IDX PT, R0, R141, RZ, 0x1f ;  /* 0x00001fff8d007589 */ /* 0x000f2200000e0000 */
[----:B------:R-:W-:Y:S01]  /*0860*/  NOP ;  /* 0x0000000000007918 */ /* 0x000fe20000000000 */
[----:B----4-:R-:W-:-:S13]  /*0870*/  ISETP.NE.AND P0, PT, R0, 0x3, PT ;  /* 0x000000030000780c */ /* 0x010fda0003f05270 */
[----:B------:R-:W-:Y:S05]  /*0880*/  @P0 BRA `(.L_x_11) ;  /* 0x00000000002c0947 */ /* 0x000fea0003800000 */
[----:B--23--:R-:W-:Y:S01]  /*0890*/  UMOV UR6, 0x400 ;  /* 0x0000040000067882 */ /* 0x00cfe20000000000 */
[----:B------:R-:W-:Y:S01]  /*08a0*/  UMOV UR4, 0x20 ;  /* 0x0000002000047882 */ /* 0x000fe20000000000 */
[----:B------:R-:W-:Y:S02]  /*08b0*/  ULEA UR6, UR46, UR6, 0x18 ;  /* 0x000000062e067291 */ /* 0x000fe4000f8ec0ff */
[----:B------:R-:W-:-:S04]  /*08c0*/  UIADD3 UR4, UPT, UPT, -UR4, 0x100000, URZ ;  /* 0x0010000004047890 */ /* 0x000fc8000fffe1ff */
[----:B------:R-:W-:Y:S02]  /*08d0*/  USHF.L.U32 UR5, UR4, 0xb, URZ ;  /* 0x0000000b04057899 */ /* 0x000fe400080006ff */
[----:B------:R-:W-:Y:S01]  /*08e0*/  USHF.L.U32 UR4, UR4, 0x1, URZ ;  /* 0x0000000104047899 */ /* 0x000fe200080006ff */
[----:B------:R-:W-:Y:S01]  /*08f0*/  ELECT P0, URZ, PT ;  /* 0x0000000000ff782f */ /* 0x000fe20003800000 */
[----:B------:R-:W2:Y:S10]  /*0900*/  FENCE.VIEW.ASYNC.S ;  /* 0x00000000000073c6 */ /* 0x000eb40000000000 */
[----:B--2---:R4:W2:Y:S01]  /*0910*/  SYNCS.EXCH.64 URZ, [UR6+0x70], UR4 ;  /* 0x0000700406ff75b2 */ /* 0x0048a20008000100 */
[----:B------:R4:W3:Y:S02]  /*0920*/  SYNCS.EXCH.64 URZ, [UR6+0x78], UR4 ;  /* 0x0000780406ff75b2 */ /* 0x0008e40008000100 */
[----:B----4-:R-:W-:Y:S01]  /*0930*/  NOP ;  /* 0x0000000000007918 */ /* 0x010fe20000000000 */
.L_x_11:
[----:B------:R-:W4:Y:S01]  /*0940*/  SHFL.IDX PT, R0, R141, RZ, 0x1f ;  /* 0x00001fff8d007589 */ /* 0x000f2200000e0000 */
[----:B------:R-:W-:Y:S01]  /*0950*/  NOP ;  /* 0x0000000000007918 */ /* 0x000fe20000000000 */
[----:B----4-:R-:W-:-:S13]  /*0960*/  ISETP.NE.AND P0, PT, R0, 0x4, PT ;  /* 0x000000040000780c */ /* 0x010fda0003f05270 */
[----:B------:R-:W-:Y:S05]  /*0970*/  @P0 BRA `(.L_x_12) ;  /* 0x0000000000480947 */ /* 0x000fea0003800000 */
[----:B--23--:R-:W-:Y:S01]  /*0980*/  UMOV UR4, 0x3a0 ;  /* 0x000003a000047882 */ /* 0x00cfe20000000000 */
[----:B------:R-:W-:Y:S01]  /*0990*/  UMOV UR6, 0x400 ;  /* 0x0000040000067882 */ /* 0x000fe20000000000 */
[----:B------:R-:W-:Y:S01]  /*09a0*/  USEL UR4, UR4, 0x320, UP3 ;  /* 0x0000032004047887 */ /* 0x000fe20009800000 */
        /* <DEDUP_REMOVED lines=10> */
[----:B--2---:R4:W2:Y:S08]  /*0a50*/  SYNCS.EXCH.64 URZ, [UR6+0x80], UR8 ;  /* 0x0000800806ff75b2 */ /* 0x0048b00008000100 */
[----:B------:R4:W3:Y:S01]  /*0a60*/  SYNCS.EXCH.64 URZ, [UR6+0x90], UR4 ;  /* 0x0000900406ff75b2 */ /* 0x0008e20008000100 */
[----:B------:R4:W1:Y:S01]  /*0a70*/  SYNCS.EXCH.64 URZ, [UR6+0x88], UR8 ;  /* 0x0000880806ff75b2 */ /* 0x0008620008000100 */
[----:B------:R4:W1:Y:S02]  /*0a80*/  SYNCS.EXCH.64 URZ, [UR6+0x98], UR4 ;  /* 0x0000980406ff75b2 */ /* 0x0008640008000100 */
[----:B----4-:R-:W-:Y:S01]  /*0a90*/  NOP ;  /* 0x0000000000007918 */ /* 0x010fe20000000000 */
.L_x_12:
[----:B------:R-:W4:Y:S01]  /*0aa0*/  SHFL.IDX PT, R0, R141, RZ, 0x1f ;  /* 0x00001fff8d007589 */ /* 0x000f2200000e0000 */
[----:B------:R-:W-:Y:S01]  /*0ab0*/  NOP ;  /* 0x0000000000007918 */ /* 0x000fe20000000000 */
[----:B----4-:R-:W-:-:S13]  /*0ac0*/  ISETP.NE.AND P0, PT, R0, 0x5, PT ;  /* 0x000000050000780c */ /* 0x010fda0003f05270 */
[----:B------:R-:W-:Y:S05]  /*0ad0*/  @P0 BRA `(.L_x_13) ;  /* 0x0000000000540947 */ /* 0x000fea0003800000 */
[----:B--23--:R-:W-:Y:S01]  /*0ae0*/  UMOV UR4, 0x400 ;  /* 0x0000040000047882 */ /* 0x00cfe20000000000 */
        /* <DEDUP_REMOVED lines=14> */
[----:B------:R4:W1:Y:S01]  /*0bd0*/  SYNCS.EXCH.64 URZ, [UR4+0xc8], UR8 ;  /* 0x0000c80804ff75b2 */ /* 0x0008620008000100 */
[----:B------:R4:W1:Y:S01]  /*0be0*/  SYNCS.EXCH.64 URZ, [UR4+0xb0], UR6 ;  /* 0x0000b00604ff75b2 */ /* 0x0008620008000100 */
[----:B------:R4:W1:Y:S01]  /*0bf0*/  SYNCS.EXCH.64 URZ, [UR4+0xd0], UR8 ;  /* 0x0000d00804ff75b2 */ /* 0x0008620008000100 */
[----:B------:R4:W1:Y:S01]  /*0c00*/  SYNCS.EXCH.64 URZ, [UR4+0xb8], UR6 ;  /* 0x0000b80604ff75b2 */ /* 0x0008620008000100 */
[----:B------:R4:W1:Y:S02]  /*0c10*/  SYNCS.EXCH.64 URZ, [UR4+0xd8], UR8 ;  /* 0x0000d80804ff75b2 */ /* 0x0008640008000100 */
[----:B----4-:R-:W-:Y:S01]  /*0c20*/  NOP ;  /* 0x0000000000007918 */ /* 0x010fe20000000000 */
.L_x_13:
[----:B------:R-:W4:Y:S01]  /*0c30*/  SHFL.IDX PT, R0, R141, RZ, 0x1f ;  /* 0x00001fff8d007589 */ /* 0x000f2200000e0000 */
[----:B------:R-:W-:Y:S01]  /*0c40*/  ISETP.NE.OR P1, PT, RZ, UR18, !P1 ;  /* 0x00000012ff007c0c */ /* 0x000fe2000cf25670 */
        /* <DEDUP_REMOVED lines=12> */
[----:B------:R4:W3:Y:S01]  /*0d10*/  SYNCS.EXCH.64 URZ, [UR4+0xf0], UR6 ;  /* 0x0000f00604ff75b2 */ /* 0x0008e20008000100 */
[----:B------:R4:W1:Y:S01]  /*0d20*/  SYNCS.EXCH.64 URZ, [UR4+0xe8], UR6 ;  /* 0x0000e80604ff75b2 */ /* 0x0008620008000100 */
[----:B------:R4:W1:Y:S02]  /*0d30*/  SYNCS.EXCH.64 URZ, [UR4+0xf8], UR6 ;  /* 0x0000f80604ff75b2 */ /* 0x0008640008000100 */
[----:B----4-:R-:W-:Y:S01]  /*0d40*/  NOP ;  /* 0x0000000000007918 */ /* 0x010fe20000000000 */
.L_x_14:
[----:B------:R-:W-:Y:S01]  /*0d50*/  VOTEU.ALL UP0, P1 ;  /* 0x0000000000ff7886 */ /* 0x000fe20000800000 */
[----:B--23--:R-:W-:Y:S01]  /*0d60*/  UMOV UR4, 0x20 ;  /* 0x0000002000047882 */ /* 0x00cfe20000000000 */
[----:B------:R-:W2:Y:S01]  /*0d70*/  LDCU UR7, c[0x0][0x36c] ;  /* 0x00006d80ff0777ac */ /* 0x000ea20008000800 */
[----:B------:R-:W-:Y:S01]  /*0d80*/  NOP ;  /* 0x0000000000007918 */ /* 0x000fe20000000000 */
[----:B------:R-:W-:Y:S01]  /*0d90*/  LOP3.LUT R0, R154, 0x1f, RZ, 0xc0, !PT ;  /* 0x0000001f9a007812 */ /* 0x000fe200078ec0ff */
[----:B------:R-:W-:Y:S01]  /*0da0*/  @!UP0 UMOV UR6, 0x400 ;  /* 0x0000040000068882 */ /* 0x000fe20000000000 */
[----:B------:R-:W-:-:S04]  /*0db0*/  @!UP0 UIADD3 UR4, UPT, UPT, -UR4, 0x100000, URZ ;  /* 0x0010000004048890 */ /* 0x000fc8000fffe1ff */
[----:B------:R-:W-:Y:S02]  /*0dc0*/  @!UP0 USHF.L.U32 UR5, UR4, 0xb, URZ ;  /* 0x0000000b04058899 */ /* 0x000fe400080006ff */
[----:B------:R-:W-:Y:S02]  /*0dd0*/  @!UP0 USHF.L.U32 UR4, UR4, 0x1, URZ ;  /* 0x0000000104048899 */ /* 0x000fe400080006ff */
[----:B------:R-:W-:Y:S01]  /*0de0*/  @!UP0 ULEA UR6, UR46, UR6, 0x18 ;  /* 0x000000062e068291 */ /* 0x000fe2000f8ec0ff */
[----:B------:R-:W-:Y:S01]  /*0df0*/  VOTEU.ALL UP0, P1 ;  /* 0x0000000000ff7886 */ /* 0x000fe20000800000 */
[----:B------:R-:W-:Y:S02]  /*0e00*/  UISETP.NE.AND UP4, UPT, UR18, URZ, UPT ;  /* 0x000000ff1200728c */ /* 0x000fe4000bf85270 */
[----:B--2---:R-:W-:Y:S01]  /*0e10*/  UISETP.EQ.U32.AND UP5, UPT, UR7, 0x1, UPT ;  /* 0x000000010700788c */ /* 0x004fe2000bfa2070 */
[----:B------:R-:W2:Y:S07]  /*0e20*/  FENCE.VIEW.ASYNC.S ;  /* 0x00000000000073c6 */ /* 0x000eae0000000000 */
[----:B--2---:R2:W3:Y:S01]  /*0e30*/  @!UP0 SYNCS.EXCH.64 URZ, [UR6+0x100], UR4 ;  /* 0x0001000406ff85b2 */ /* 0x0044e20008000100 */
[----:B------:R-:W-:Y:S05]  /*0e40*/  BRA.U !UP5, `(.L_x_15) ;  /* 0x000000010d087547 */ /* 0x000fea000b800000 */
[----:B-1-3--:R-:W-:Y:S01]  /*0e50*/  UCGABAR_ARV ;  /* 0x00000000000079c7 */ /* 0x00afe20008000000 */
[----:B------:R-:W-:Y:S05]  /*0e60*/  BRA `(.L_x_16) ;  /* 0x0000000000047947 */ /* 0x000fea0003800000 */
.L_x_15:
[----:B-1-3--:R-:W-:Y:S01]  /*0e70*/  NOP ;  /* 0x0000000000007918 */ /* 0x00afe20000000000 */
.L_x_16:
[----:B------:R-:W1:Y:S01]  /*0e80*/  S2UR UR23, SR_CTAID.X ;  /* 0x00000000001779c3 */ /* 0x000e620000002500 */
[----:B------:R-:W-:-:S05]  /*0e90*/  CS2R.32 R142, SR_CgaSize ;  /* 0x00000000008e7805 */ /* 0x000fca0000008a00 */
[----:B------:R-:W-:-:S05]  /*0ea0*/  IMAD R142, R142, -0xa0, RZ ;  /* 0xffffff608e8e7824 */ /* 0x000fca00078e02ff */
[----:B--2---:R-:W-:-:S14]  /*0eb0*/  R2UR UR5, R142 ;  /* 0x000000008e0572ca */ /* 0x004fdc00000e0000 */
[----:B------:R-:W2:Y:S01]  /*0ec0*/  LDCU UR5, c[0x0][UR5+0x2b0] ;  /* 0x00005600050577ac */ /* 0x000ea20008000800 */
[----:B------:R-:W-:-:S05]  /*0ed0*/  CS2R.32 R142, SR_CgaSize ;  /* 0x00000000008e7805 */ /* 0x000fca0000008a00 */
[----:B------:R-:W-:-:S05]  /*0ee0*/  IMAD R142, R142, -0xa0, RZ ;  /* 0xffffff608e8e7824 */ /* 0x000fca00078e02ff */
[----:B------:R-:W-:-:S14]  /*0ef0*/  R2UR UR4, R142 ;  /* 0x000000008e0472ca */ /* 0x000fdc00000e0000 */
[----:B------:R-:W3:Y:S01]  /*0f00*/  LDCU UR4, c[0x0][UR4+0x2b4] ;  /* 0x00005680040477ac */ /* 0x000ee20008000800 */
[----:B------:R-:W4:Y:S01]  /*0f10*/  S2UR UR7, SR_CTAID.Y ;  /* 0x00000000000779c3 */ /* 0x000f220000002600 */
[----:B------:R-:W-:-:S05]  /*0f20*/  CS2R.32 R142, SR_CgaSize ;  /* 0x00000000008e7805 */ /* 0x000fca0000008a00 */
[----:B------:R-:W-:-:S05]  /*0f30*/  IMAD R142, R142, -0xa0, RZ ;  /* 0xffffff608e8e7824 */ /* 0x000fca00078e02ff */
[----:B------:R-:W-:-:S14]  /*0f40*/  R2UR UR8, R142 ;  /* 0x000000008e0872ca */ /* 0x000fdc00000e0000 */
[----:B------:R-:W3:Y:S01]  /*0f50*/  LDCU UR8, c[0x0][UR8+0x2a0] ;  /* 0x00005400080877ac */ /* 0x000ee20008000800 */
[----:B------:R-:W-:Y:S01]  /*0f60*/  UISETP.GT.U32.AND UP0, UPT, UR45, 0xffff, UPT ;  /* 0x0000ffff2d00788c */ /* 0x000fe2000bf04070 */
[----:B------:R-:W3:Y:S01]  /*0f70*/  LDCU UR19, c[0x0][0xb24] ;  /* 0x00016480ff1377ac */ /* 0x000ee20008000800 */
[----:B------:R-:W1:Y:S01]  /*0f80*/  S2UR UR36, SR_CTAID.Z ;  /* 0x00000000002479c3 */ /* 0x000e620000002700 */
[----:B------:R-:W-:-:S05]  /*0f90*/  CS2R.32 R142, SR_CgaSize ;  /* 0x00000000008e7805 */ /* 0x000fca0000008a00 */
[----:B------:R-:W-:-:S05]  /*0fa0*/  IMAD R142, R142, -0xa0, RZ ;  /* 0xffffff608e8e7824 */ /* 0x000fca00078e02ff */
[----:B------:R-:W-:-:S14]  /*0fb0*/  R2UR UR63, R142 ;  /* 0x000000008e3f72ca */ /* 0x000fdc00000e0000 */
[----:B------:R-:W3:Y:S01]  /*0fc0*/  LDCU UR63, c[0x0][UR63+0x2a4] ;  /* 0x000054803f3f77ac */ /* 0x000ee20008000800 */
[----:B------:R-:W-:Y:S01]  /*0fd0*/  USHF.L.U32 UR22, UR46, 0xc, URZ ;  /* 0x0000000c2e167899 */ /* 0x000fe200080006ff */
[----:B-1----:R-:W-:Y:S01]  /*0fe0*/  I2FP.F32.U32 R3, UR23 ;  /* 0x0000001700037c45 */ /* 0x002fe20008201000 */
[----:B------:R-:W-:Y:S01]  /*0ff0*/  UMOV UR30, 0x5 ;  /* 0x00000005001e7882 */ /* 0x000fe20000000000 */
[----:B------:R-:W1:Y:S03]  /*1000*/  LDCU UR42, c[0x0][0xb24] ;  /* 0x00016480ff2a77ac */ /* 0x000e660008000800 */
[----:B--2---:R-:W-:Y:S01]  /*1010*/  FMUL R3, R3, UR5 ;  /* 0x0000000503037c20 */ /* 0x004fe20008400000 */
[----:B------:R-:W-:Y:S01]  /*1020*/  USEL UR5, UR45, 0xffff, !UP0 ;  /* 0x0000ffff2d057887 */ /* 0x000fe2000c000000 */
[----:B----4-:R-:W-:Y:S01]  /*1030*/  I2FP.F32.U32 R2, UR7 ;  /* 0x0000000700027c45 */ /* 0x010fe20008201000 */
[----:B------:R-:W2:Y:S03]  /*1040*/  LDCU UR29, c[0x0][0xb30] ;  /* 0x00016600ff1d77ac */ /* 0x000ea60008000800 */
[----:B------:R-:W4:Y:S01]  /*1050*/  F2I.U32.TRUNC.NTZ R3, R3 ;  /* 0x0000000300037305 */ /* 0x000f22000020f000 */
[----:B---3--:R-:W-:Y:S01]  /*1060*/  FMUL R2, R2, UR4 ;  /* 0x0000000402027c20 */ /* 0x008fe20008400000 */
[----:B------:R-:W-:-:S02]  /*1070*/  ULOP3.LUT UR21, UR5, 0xffff, URZ, 0xc0, !UPT ;  /* 0x0000ffff05157892 */ /* 0x000fc4000f8ec0ff */
[----:B------:R-:W-:Y:S01]  /*1080*/  UISETP.GE.AND UP2, UPT, UR19, 0x1, UPT ;  /* 0x000000011300788c */ /* 0x000fe2000bf46270 */
[----:B------:R-:W-:-:S03]  /*1090*/  UMOV UR20, UR7 ;  /* 0x0000000700147c82 */ /* 0x000fc60008000000 */
[----:B------:R-:W3:Y:S01]  /*10a0*/  F2I.U32.TRUNC.NTZ R2, R2 ;  /* 0x0000000200027305 */ /* 0x000ee2000020f000 */
[----:B------:R-:W-:Y:S01]  /*10b0*/  UMOV UR16, UR23 ;  /* 0x0000001700107c82 */ /* 0x000fe20008000000 */
[----:B----4-:R-:W-:Y:S02]  /*10c0*/  R2UR UR4, R3 ;  /* 0x00000000030472ca */ /* 0x010fe400000e0000 */
[----:B------:R-:W-:Y:S02]  /*10d0*/  PRMT R3, RZ, 0x7610, R3 ;  /* 0x00007610ff037816 */ /* 0x000fe40000000003 */
[----:B---3--:R-:W-:Y:S02]  /*10e0*/  R2UR UR6, R2 ;  /* 0x00000000020672ca */ /* 0x008fe400000e0000 */
[----:B------:R-:W-:-:S07]  /*10f0*/  PRMT R2, RZ, 0x7610, R2 ;  /* 0x00007610ff027816 */ /* 0x000fce0000000002 */
[----:B------:R-:W-:-:S04]  /*1100*/  UIADD3 UR5, UPT, UPT, -UR4, URZ, URZ ;  /* 0x000000ff04057290 */ /* 0x000fc8000fffe1ff */
[----:B------:R-:W-:Y:S02]  /*1110*/  UIMAD UR5, UR8, UR5, UR23 ;  /* 0x00000005080572a4 */ /* 0x000fe4000f8e0217 */
[----:B------:R-:W-:-:S04]  /*1120*/  UIADD3 UR4, UPT, UPT, -UR6, URZ, URZ ;  /* 0x000000ff06047290 */ /* 0x000fc8000fffe1ff */
[----:B------:R-:W-:Y:S01]  /*1130*/  IMAD.U32 R142, RZ, RZ, UR5 ;  /* 0x00000005ff8e7e24 */ /* 0x000fe2000f8e00ff */
[----:B------:R-:W-:Y:S01]  /*1140*/  UIMAD UR63, UR63, UR4, UR7 ;  /* 0x000000043f3f72a4 */ /* 0x000fe2000f8e0207 */
[----:B-12---:R-:W-:Y:S11]  /*1150*/  BRA.U UP4, `(.L_x_17) ;  /* 0x0000000104407547 */ /* 0x006ff6000b800000 */
[----:B------:R-:W-:-:S13]  /*1160*/  R2UR UR4, R142 ;  /* 0x000000008e0472ca */ /* 0x000fda00000e0000 */
[----:B------:R-:W-:Y:S02]  /*1170*/  UISETP.GT.U32.AND UP0, UPT, UR4, 0x1, UPT ;  /* 0x000000010400788c */ /* 0x000fe4000bf04070 */
[----:B------:R-:W-:Y:S02]  /*1180*/  ULOP3.LUT UR4, UR4, 0xfffffffe, URZ, 0xc0, !UPT ;  /* 0xfffffffe04047892 */ /* 0x000fe4000f8ec0ff */
[----:B------:R-:W-:Y:S02]  /*1190*/  UISETP.NE.AND UP1, UPT, UR63, URZ, UP0 ;  /* 0x000000ff3f00728c */ /* 0x000fe40008725270 */
[----:B------:R-:W-:Y:S02]  /*11a0*/  UISETP.NE.AND UP0, UPT, UR63, 0x1, UP0 ;  /* 0x000000013f00788c */ /* 0x000fe40008705270 */
[----:B------:R-:W-:Y:S02]  /*11b0*/  USEL UR7, URZ, 0x1, UP1 ;  /* 0x00000001ff077887 */ /* 0x000fe40008800000 */
[----:B------:R-:W-:-:S02]  /*11c0*/  USEL UR6, URZ, 0x4, UP0 ;  /* 0x00000004ff067887 */ /* 0x000fc40008000000 */
[----:B------:R-:W-:Y:S02]  /*11d0*/  USEL UR5, URZ, 0x2, UP1 ;  /* 0x00000002ff057887 */ /* 0x000fe40008800000 */
[----:B------:R-:W-:Y:S02]  /*11e0*/  ULEA UR4, UR63, UR4, 0x1 ;  /* 0x000000043f047291 */ /* 0x000fe4000f8e08ff */
[----:B------:R-:W-:Y:S02]  /*11f0*/  USEL UR8, URZ, 0x8, UP0 ;  /* 0x00000008ff087887 */ /* 0x000fe40008000000 */
[----:B------:R-:W-:-:S03]  /*1200*/  UIADD3 UR5, UPT, UPT, UR5, UR6, UR7 ;  /* 0x0000000605057290 */ /* 0x000fc6000fffe007 */
[----:B------:R-:W-:Y:S01]  /*1210*/  UMOV UR6, 0x3 ;  /* 0x0000000300067882 */ /* 0x000fe20000000000 */
[----:B------:R-:W-:Y:S02]  /*1220*/  UIADD3 UR5, UPT, UPT, UR5, UR8, URZ ;  /* 0x0000000805057290 */ /* 0x000fe4000fffe0ff */
[----:B------:R-:W-:-:S04]  /*1230*/  USHF.L.U32 UR4, UR6, UR4, URZ ;  /* 0x0000000406047299 */ /* 0x000fc800080006ff */
[----:B------:R-:W-:Y:S02]  /*1240*/  MOV R3, UR5 ;  /* 0x0000000500037c02 */ /* 0x000fe40008000f00 */
[----:B------:R-:W-:Y:S02]  /*1250*/  IMAD.U32 R2, RZ, RZ, UR4 ;  /* 0x00000004ff027e24 */ /* 0x000fe4000f8e00ff */
.L_x_17:
[----:B------:R-:W-:Y:S05]  /*1260*/  BRA.U !UP2, `(.L_x_18) ;  /* 0x000000010ad47547 */ /* 0x000fea000b800000 */
[----:B------:R-:W1:Y:S01]  /*1270*/  LDCU.128 UR24, c[0x0][0xb10] ;  /* 0x00016200ff1877ac */ /* 0x000e620008000c00 */
[----:B------:R-:W2:Y:S01]  /*1280*/  LDCU UR6, c[0x0][0x370] ;  /* 0x00006e00ff0677ac */ /* 0x000ea20008000800 */
[----:B------:R-:W3:Y:S01]  /*1290*/  LDCU UR5, c[0x0][0x374] ;  /* 0x00006e80ff0577ac */ /* 0x000ee20008000800 */
[----:B------:R-:W4:Y:S01]  /*12a0*/  LDCU UR28, c[0x0][0xb0c] ;  /* 0x00016180ff1c77ac */ /* 0x000f220008000800 */
[----:B------:R-:W4:Y:S01]  /*12b0*/  LDCU UR4, c[0x0][0xb20] ;  /* 0x00016400ff0477ac */ /* 0x000f220008000800 */
[----:B------:R-:W4:Y:S01]  /*12c0*/  LDCU.64 UR8, c[0x0][0xb28] ;  /* 0x00016500ff0877ac */ /* 0x000f220008000a00 */
[----:B-1----:R-:W-:Y:S02]  /*12d0*/  UISETP.NE.AND UP0, UPT, UR26, 0x1, UPT ;  /* 0x000000011a00788c */ /* 0x002fe4000bf05270 */
[----:B---3--:R-:W-:Y:S02]  /*12e0*/  UIMAD.WIDE.U32 UR10, UR5, UR27, URZ ;  /* 0x0000001b050a72a5 */ /* 0x008fe4000f8e00ff */
[----:B--2---:R-:W-:-:S02]  /*12f0*/  UIMAD.WIDE.U32 UR12, UR6, UR24, URZ ;  /* 0x00000018060c72a5 */ /* 0x004fc4000f8e00ff */
[----:B----4-:R-:W-:Y:S02]  /*1300*/  UISETP.NE.AND UP1, UPT, UR28, 0x1, UPT ;  /* 0x000000011c00788c */ /* 0x010fe4000bf25270 */
[----:B------:R-:W-:Y:S01]  /*1310*/  UISETP.NE.AND UP2, UPT, UR19, 0x1, UPT ;  /* 0x000000011300788c */ /* 0x000fe2000bf45270 */
[----:B------:R-:W-:Y:S02]  /*1320*/  UMOV UR10, UR11 ;  /* 0x0000000b000a7c82 */ /* 0x000fe40008000000 */
[----:B------:R-:W-:Y:S01]  /*1330*/  UMOV UR12, UR13 ;  /* 0x0000000d000c7c82 */ /* 0x000fe20008000000 */
[----:B------:R-:W-:Y:S02]  /*1340*/  @UP0 USHF.R.U32.HI UR5, URZ, UR4, UR10 ;  /* 0x00000004ff050299 */ /* 0x000fe4000801160a */
[----:B------:R-:W-:Y:S02]  /*1350*/  UIMAD.WIDE.U32 UR16, UR20, UR27, URZ ;  /* 0x0000001b141072a5 */ /* 0x000fe4000f8e00ff */
[----:B------:R-:W-:-:S02]  /*1360*/  UIMAD.WIDE.U32 UR10, UR5, UR8, URZ ;  /* 0x00000008050a72a5 */ /* 0x000fc4000f8e00ff */
[----:B------:R-:W-:Y:S02]  /*1370*/  @UP1 USHF.R.U32.HI UR6, URZ, UR25, UR12 ;  /* 0x00000019ff061299 */ /* 0x000fe4000801160c */
[----:B------:R-:W-:Y:S02]  /*1380*/  UIMAD.WIDE.U32 UR14, UR23, UR24, URZ ;  /* 0x00000018170e72a5 */ /* 0x000fe4000f8e00ff */
[----:B------:R-:W-:Y:S01]  /*1390*/  UIMAD.WIDE.U32 UR12, UR6, UR8, URZ ;  /* 0x00000008060c72a5 */ /* 0x000fe2000f8e00ff */
[----:B------:R-:W-:Y:S01]  /*13a0*/  UMOV UR16, UR17 ;  /* 0x0000001100107c82 */ /* 0x000fe20008000000 */
[----:B------:R-:W-:Y:S01]  /*13b0*/  UMOV UR10, UR11 ;  /* 0x0000000b000a7c82 */ /* 0x000fe20008000000 */
[----:B------:R-:W-:Y:S02]  /*13c0*/  USHF.R.U32.HI UR16, URZ, UR4, UR16 ;  /* 0x00000004ff107299 */ /* 0x000fe40008011610 */
[----:B------:R-:W-:Y:S02]  /*13d0*/  @UP2 USHF.R.U32.HI UR5, URZ, UR9, UR10 ;  /* 0x00000009ff052299 */ /* 0x000fe4000801160a */
[----:B------:R-:W-:Y:S01]  /*13e0*/  UMOV UR7, UR13 ;  /* 0x0000000d00077c82 */ /* 0x000fe20008000000 */
[----:B------:R-:W-:Y:S01]  /*13f0*/  UMOV UR14, UR15 ;  /* 0x0000000f000e7c82 */ /* 0x000fe20008000000 */
[----:B------:R-:W-:-:S02]  /*1400*/  @UP2 USHF.R.U32.HI UR6, URZ, UR9, UR7 ;  /* 0x00000009ff062299 */ /* 0x000fc40008011607 */
[----:B------:R-:W-:Y:S02]  /*1410*/  USHF.R.U32.HI UR14, URZ, UR25, UR14 ;  /* 0x00000019ff0e7299 */ /* 0x000fe4000801160e */
[----:B------:R-:W-:Y:S02]  /*1420*/  USEL UR4, UR20, UR16, !UP0 ;  /* 0x0000001014047287 */ /* 0x000fe4000c000000 */
[----:B------:R-:W-:Y:S02]  /*1430*/  UIMAD UR7, UR5, UR19, URZ ;  /* 0x00000013050772a4 */ /* 0x000fe4000f8e02ff */
[----:B------:R-:W-:Y:S02]  /*1440*/  USEL UR5, UR23, UR14, !UP1 ;  /* 0x0000000e17057287 */ /* 0x000fe4000c800000 */
[----:B------:R-:W-:Y:S02]  /*1450*/  UIMAD UR12, UR6, UR19, URZ ;  /* 0x00000013060c72a4 */ /* 0x000fe4000f8e02ff */
[----:B------:R-:W-:-:S02]  /*1460*/  UISETP.GE.AND UP0, UPT, UR4, UR7, UPT ;  /* 0x000000070400728c */ /* 0x000fc4000bf06270 */
[----:B------:R-:W-:Y:S02]  /*1470*/  UIMAD.WIDE.U32 UR10, UR4, UR8, URZ ;  /* 0x00000008040a72a5 */ /* 0x000fe4000f8e00ff */
[----:B------:R-:W-:Y:S02]  /*1480*/  UISETP.GE.OR UP0, UPT, UR5, UR12, UP0 ;  /* 0x0000000c0500728c */ /* 0x000fe40008706670 */
[----:B------:R-:W-:Y:S02]  /*1490*/  UIMAD.WIDE.U32 UR12, UR5, UR8, URZ ;  /* 0x00000008050c72a5 */ /* 0x000fe4000f8e00ff */
[----:B------:R-:W-:Y:S01]  /*14a0*/  UIADD3 UR10, UPT, UPT, -UR4, URZ, URZ ;  /* 0x000000ff040a7290 */ /* 0x000fe2000fffe1ff */
[----:B------:R-:W-:Y:S01]  /*14b0*/  UMOV UR8, UR11 ;  /* 0x0000000b00087c82 */ /* 0x000fe20008000000 */
[----:B------:R-:W-:Y:S02]  /*14c0*/  UIADD3 UR16, UPT, UPT, -UR5, URZ, URZ ;  /* 0x000000ff05107290 */ /* 0x000fe4000fffe1ff */
[----:B------:R-:W-:-:S03]  /*14d0*/  USHF.R.U32.HI UR8, URZ, UR9, UR8 ;  /* 0x00000009ff087299 */ /* 0x000fc60008011608 */
[----:B------:R-:W-:Y:S01]  /*14e0*/  @!UP0 UMOV UR7, UR13 ;  /* 0x0000000d00078c82 */ /* 0x000fe20008000000 */
[----:B------:R-:W-:Y:S02]  /*14f0*/  UIMAD UR20, UR26, UR10, UR20 ;  /* 0x0000000a1a1472a4 */ /* 0x000fe4000f8e0214 */
[----:B------:R-:W-:Y:S02]  /*1500*/  USEL UR8, UR4, UR8, !UP2 ;  /* 0x0000000804087287 */ /* 0x000fe4000d000000 */
[----:B------:R-:W-:Y:S02]  /*1510*/  @!UP0 USHF.R.U32.HI UR7, URZ, UR9, UR7 ;  /* 0x00000009ff078299 */ /* 0x000fe40008011607 */
[----:B------:R-:W-:Y:S02]  /*1520*/  UIADD3 UR9, UPT, UPT, -UR8, URZ, URZ ;  /* 0x000000ff08097290 */ /* 0x000fe4000fffe1ff */
[----:B------:R-:W-:Y:S02]  /*1530*/  @!UP0 USEL UR7, UR5, UR7, !UP2 ;  /* 0x0000000705078287 */ /* 0x000fe4000d000000 */
[----:B------:R-:W-:-:S02]  /*1540*/  UIMAD UR9, UR19, UR9, UR4 ;  /* 0x00000009130972a4 */ /* 0x000fc4000f8e0204 */
[----:B------:R-:W-:Y:S02]  /*1550*/  @!UP0 UIADD3 UR8, UPT, UPT, UR8, -UR7, URZ ;  /* 0x8000000708088290 */ /* 0x000fe4000fffe0ff */
[----:B------:R-:W-:Y:S02]  /*1560*/  @!UP0 UIMAD UR6, UR9, UR6, UR7 ;  /* 0x00000006090682a4 */ /* 0x000fe4000f8e0207 */
[----:B------:R-:W-:Y:S02]  /*1570*/  @!UP0 UIMAD UR4, UR8, UR19, UR5 ;  /* 0x00000013080482a4 */ /* 0x000fe4000f8e0205 */
[----:B------:R-:W-:Y:S02]  /*1580*/  UIMAD UR16, UR28, UR16, UR23 ;  /* 0x000000101c1072a4 */ /* 0x000fe4000f8e0217 */
[----:B------:R-:W-:Y:S01]  /*1590*/  UIMAD UR20, UR4, UR26, UR20 ;  /* 0x0000001a041472a4 */ /* 0x000fe2000f8e0214 */
[----:B------:R-:W-:Y:S02]  /*15a0*/  @!UP0 UMOV UR5, UR6 ;  /* 0x0000000600058c82 */ /* 0x000fe40008000000 */
[----:B------:R-:W-:-:S12]  /*15b0*/  UIMAD UR16, UR5, UR28, UR16 ;  /* 0x0000001c051072a4 */ /* 0x000fd8000f8e0210 */
.L_x_18:
[----:B------:R-:W-:Y:S02]  /*15c0*/  UISETP.NE.AND UP1, UPT, UR29, 0x1, UPT ;  /* 0x000000011d00788c */ /* 0x000fe4000bf25270 */
[----:B------:R-:W-:Y:S02]  /*15d0*/  UISETP.NE.AND UP0, UPT, UR18, 0x2, UPT ;  /* 0x000000021200788c */ /* 0x000fe4000bf05270 */
[----:B------:R-:W-:Y:S02]  /*15e0*/  ULOP3.LUT UR24, UR22, 0x2000, URZ, 0xc0, !UPT ;  /* 0x0000200016187892 */ /* 0x000fe4000f8ec0ff */
[----:B------:R-:W-:-:S03]  /*15f0*/  USHF.L.U32 UR21, UR30, UR21, URZ ;  /* 0x000000151e157299 */ /* 0x000fc600080006ff */
[----:B------:R-:W-:Y:S09]  /*1600*/  BRA.U UP1, `(.L_x_19) ;  /* 0x0000000101447547 */ /* 0x000ff2000b800000 */
[----:B------:R-:W1:Y:S01]  /*1610*/  LDCU.128 UR8, c[0x0][0xb10] ;  /* 0x00016200ff0877ac */ /* 0x000e620008000c00 */
[----:B------:R-:W2:Y:S01]  /*1620*/  LDCU UR12, c[0x0][0xb0c] ;  /* 0x00016180ff0c77ac */ /* 0x000ea20008000800 */
[----:B------:R-:W3:Y:S01]  /*1630*/  LDCU UR13, c[0x0][0xb20] ;  /* 0x00016400ff0d77ac */ /* 0x000ee20008000800 */
[----:B-1----:R-:W-:Y:S02]  /*1640*/  UIMAD.WIDE.U32 UR6, UR16, UR8, URZ ;  /* 0x00000008100672a5 */ /* 0x002fe4000f8e00ff */
[----:B------:R-:W-:Y:S02]  /*1650*/  UIMAD.WIDE.U32 UR4, UR20, UR11, URZ ;  /* 0x0000000b140472a5 */ /* 0x000fe4000f8e00ff */
[----:B--2---:R-:W-:Y:S02]  /*1660*/  UISETP.NE.AND UP2, UPT, UR12, 0x1, UPT ;  /* 0x000000010c00788c */ /* 0x004fe4000bf45270 */
[----:B------:R-:W-:Y:S01]  /*1670*/  UISETP.NE.AND UP1, UPT, UR10, 0x1, UPT ;  /* 0x000000010a00788c */ /* 0x000fe2000bf25270 */
[----:B------:R-:W-:-:S02]  /*1680*/  UMOV UR6, UR7 ;  /* 0x0000000700067c82 */ /* 0x000fc40008000000 */
[----:B------:R-:W-:Y:S01]  /*1690*/  UMOV UR4, UR5 ;  /* 0x0000000500047c82 */ /* 0x000fe20008000000 */
[----:B------:R-:W-:Y:S02]  /*16a0*/  USHF.R.U32.HI UR6, URZ, UR9, UR6 ;  /* 0x00000009ff067299 */ /* 0x000fe40008011606 */
[----:B---3--:R-:W-:Y:S02]  /*16b0*/  USHF.R.U32.HI UR4, URZ, UR13, UR4 ;  /* 0x0000000dff047299 */ /* 0x008fe40008011604 */
[----:B------:R-:W-:Y:S02]  /*16c0*/  USEL UR5, UR16, UR6, !UP2 ;  /* 0x0000000610057287 */ /* 0x000fe4000d000000 */
[----:B------:R-:W-:-:S04]  /*16d0*/  USEL UR4, UR20, UR4, !UP1 ;  /* 0x0000000414047287 */ /* 0x000fc8000c800000 */
[----:B------:R-:W-:Y:S02]  /*16e0*/  UIADD3 UR6, UPT, UPT, -UR4, UR5, URZ ;  /* 0x0000000504067290 */ /* 0x000fe4000fffe1ff */
[----:B------:R-:W-:Y:S02]  /*16f0*/  UIADD3 UR4, UPT, UPT, UR4, -UR5, URZ ;  /* 0x8000000504047290 */ /* 0x000fe4000fffe0ff */
[----:B------:R-:W-:Y:S02]  /*1700*/  UIMAD UR20, UR6, UR10, UR20 ;  /* 0x0000000a061472a4 */ /* 0x000fe4000f8e0214 */
[----:B------:R-:W-:-:S12]  /*1710*/  UIMAD UR16, UR4, UR12, UR16 ;  /* 0x0000000c041072a4 */ /* 0x000fd8000f8e0210 */
.L_x_19:
[----:B------:R-:W-:Y:S05]  /*1720*/  BRA.U !UP5, `(.L_x_20) ;  /* 0x000000010d0c7547 */ /* 0x000fea000b800000 */
[----:B------:R-:W-:Y:S01]  /*1730*/  UCGABAR_WAIT ;  /* 0x0000000000007dc7 */ /* 0x000fe20008000000 */
[----:B------:R-:W-:Y:S01]  /*1740*/  CCTL.IVALL ;  /* 0x00000000ff00798f */ /* 0x000fe20002000000 */
[----:B------:R-:W-:Y:S05]  /*1750*/  BRA `(.L_x_21) ;  /* 0x0000000000047947 */ /* 0x000fea0003800000 */
.L_x_20:
[----:B------:R-:W-:Y:S06]  /*1760*/  BAR.SYNC.DEFER_BLOCKING 0x0 ;  /* 0x0000000000007b1d */ /* 0x000fec0000010000 */
.L_x_21:
[----:B------:R-:W-:Y:S05]  /*1770*/  BRA.U UP0, `(.L_x_22) ;  /* 0x0000001500107547 */ /* 0x000fea000b800000 */
[----:B------:R-:W1:Y:S01]  /*1780*/  LDCU UR6, c[0x0][0x38c] ;  /* 0x00007180ff0677ac */ /* 0x000e620008000800 */
[----:B------:R-:W-:Y:S01]  /*1790*/  PLOP3.LUT P1, PT, PT, PT, UP3, 0x80, 0x8 ;  /* 0x000000000008781c */ /* 0x000fe20003f2f038 */
[----:B------:R-:W-:Y:S01]  /*17a0*/  IMAD.MOV.U32 R12, RZ, RZ, 0x1 ;  /* 0x00000001ff0c7424 */ /* 0x000fe200078e00ff */
[----:B------:R-:W-:Y:S01]  /*17b0*/  ISETP.NE.AND P2, PT, R0, RZ, P3 ;  /* 0x000000ff0000720c */ /* 0x000fe20001f45270 */
[----:B------:R-:W-:Y:S01]  /*17c0*/  USHF.L.U32 UR7, UR23, 0x7, URZ ;  /* 0x0000000717077899 */ /* 0x000fe200080006ff */
[----:B------:R-:W-:Y:S01]  /*17d0*/  PLOP3.LUT P1, PT, P1, PT, PT, 0x8, 0x80 ;  /* 0x000000000080781c */ /* 0x000fe20000f2e170 */
[----:B------:R-:W-:Y:S01]  /*17e0*/  USHF.L.U32 UR47, UR23, 0x6, URZ ;  /* 0x00000006172f7899 */ /* 0x000fe200080006ff */
[----:B------:R-:W-:Y:S01]  /*17f0*/  CS2R R10, SRZ ;  /* 0x00000000000a7805 */ /* 0x000fe2000001ff00 */
[----:B------:R-:W-:Y:S01]  /*1800*/  UISETP.NE.AND UP1, UPT, UR18, URZ, UPT ;  /* 0x000000ff1200728c */ /* 0x000fe2000bf25270 */
[----:B------:R-:W-:Y:S01]  /*1810*/  IMAD.MOV.U32 R9, RZ, RZ, RZ ;  /* 0x000000ffff097224 */ /* 0x000fe200078e00ff */
[----:B------:R-:W2:Y:S01]  /*1820*/  LDCU UR39, c[0x0][0x370] ;  /* 0x00006e00ff2777ac */ /* 0x000ea20008000800 */
[----:B------:R-:W-:Y:S01]  /*1830*/  IMAD.MOV.U32 R8, RZ, RZ, 0x1 ;  /* 0x00000001ff087424 */ /* 0x000fe200078e00ff */
[----:B------:R-:W3:Y:S01]  /*1840*/  LDCU.64 UR26, c[0x0][0x348] ;  /* 0x00006900ff1a77ac */ /* 0x000ee20008000a00 */
[----:B-1----:R-:W-:-:S02]  /*1850*/  UIADD3 UR5, UPT, UPT, UR6, 0x7f, URZ ;  /* 0x0000007f06057890 */ /* 0x002fc4000fffe0ff */
[----:B------:R-:W-:Y:S02]  /*1860*/  UIADD3 UR48, UPT, UPT, UR6, 0xfe, URZ ;  /* 0x000000fe06307890 */ /* 0x000fe4000fffe0ff */
[----:B------:R-:W-:Y:S01]  /*1870*/  USHF.R.S32.HI UR4, URZ, 0x1f, UR5 ;  /* 0x0000001fff047899 */ /* 0x000fe20008011405 */
[----:B------:R-:W1:Y:S03]  /*1880*/  LDCU UR38, c[0x0][0x374] ;  /* 0x00006e80ff2677ac */ /* 0x000e660008000800 */
[----:B------:R-:W-:Y:S02]  /*1890*/  ULEA.HI UR4, UR4, UR5, URZ, 0x7 ;  /* 0x0000000504047291 */ /* 0x000fe4000f8f38ff */
[----:B------:R-:W-:Y:S02]  /*18a0*/  UIADD3 UR5, UPT, UPT, UR6, -0x1, URZ ;  /* 0xffffffff06057890 */ /* 0x000fe4000fffe0ff */
[----:B------:R-:W-:-:S02]  /*18b0*/  USHF.R.S32.HI UR41, URZ, 0x7, UR4 ;  /* 0x00000007ff297899 */ /* 0x000fc40008011404 */
[----:B------:R-:W-:Y:S02]  /*18c0*/  UISETP.GE.U32.AND UP2, UPT, UR5, -0xff, UPT ;  /* 0xffffff010500788c */ /* 0x000fe4000bf46070 */
[----:B------:R-:W-:Y:S02]  /*18d0*/  UISETP.LT.U32.AND UP0, UPT, UR41, 0x5, UPT ;  /* 0x000000052900788c */ /* 0x000fe4000bf01070 */
[----:B------:R-:W-:Y:S02]  /*18e0*/  ULOP3.LUT UR5, UR7, 0x80, URZ, 0xc0, !UPT ;  /* 0x0000008007057892 */ /* 0x000fe4000f8ec0ff */
[----:B------:R-:W-:Y:S02]  /*18f0*/  USEL UR40, UR41, 0x5, UP0 ;  /* 0x0000000529287887 */ /* 0x000fe40008000000 */
[----:B------:R-:W-:Y:S02]  /*1900*/  ULEA.HI UR44, UR24, UR5, URZ, 0x19 ;  /* 0x00000005182c7291 */ /* 0x000fe4000f8fc8ff */
[----:B------:R-:W-:-:S02]  /*1910*/  UIADD3 UR4, UPT, UPT, UR40, -0x1, URZ ;  /* 0xffffffff28047890 */ /* 0x000fc4000fffe0ff */
[----:B------:R-:W-:Y:S02]  /*1920*/  @UP2 UIADD3 UR4, UPT, UPT, UR40, URZ, URZ ;  /* 0x000000ff28042290 */ /* 0x000fe4000fffe0ff */
[----:B------:R-:W-:Y:S02]  /*1930*/  ULOP3.LUT UR47, UR47, 0x40, URZ, 0xc0, !UPT ;  /* 0x000000402f2f7892 */ /* 0x000fe4000f8ec0ff */
[----:B------:R-:W-:Y:S02]  /*1940*/  USEL UR25, UR37, 0x2, UP1 ;  /* 0x0000000225197887 */ /* 0x000fe40008800000 */
[----:B------:R-:W-:Y:S02]  /*1950*/  UIADD3 UR45, UPT, UPT, UR41, -UR40, URZ ;  /* 0x80000028292d7290 */ /* 0x000fe4000fffe0ff */
[----:B------:R-:W-:Y:S02]  /*1960*/  UIADD3 UR28, UPT, UPT, UR4, 0x1, URZ ;  /* 0x00000001041c7890 */ /* 0x000fe4000fffe0ff */
[----:B------:R-:W-:Y:S01]  /*1970*/  UIADD3 UR43, UPT, UPT, -UR4, URZ, URZ ;  /* 0x000000ff042b7290 */ /* 0x000fe2000fffe1ff */
[----:B-123--:R-:W-:-:S11]  /*1980*/  UMOV UR5, URZ ;  /* 0x000000ff00057c82 */ /* 0x00efd60008000000 */
.L_x_42:
[----:B------:R-:W-:Y:S01]  /*1990*/  UISETP.NE.AND UP0, UPT, UR46, URZ, UPT ;  /* 0x000000ff2e00728c */ /* 0x000fe2000bf05270 */
[----:B-1----:R-:W1:Y:S08]  /*19a0*/  S2UR UR46, SR_CgaCtaId ;  /* 0x00000000002e79c3 */ /* 0x002e700000008800 */
[----:B------:R-:W-:Y:S05]  /*19b0*/  BRA.U UP0, `(.L_x_23) ;  /* 0x0000000100347547 */ /* 0x000fea000b800000 */
[----:B------:R-:W2:Y:S01]  /*19c0*/  S2R R0, SR_CgaCtaId ;  /* 0x0000000000007919 */ /* 0x000ea20000008800 */
[----:B------:R-:W-:Y:S02]  /*19d0*/  MOV R3, 0x400 ;  /* 0x0000040000037802 */ /* 0x000fe40000000f00 */
[----:B------:R-:W-:Y:S02]  /*19e0*/  SHF.L.U32 R2, R8, 0x1f, RZ ;  /* 0x0000001f08027819 */ /* 0x000fe400000006ff */
[----:B--2---:R-:W-:-:S05]  /*19f0*/  LEA R0, R0, R3, 0x18 ;  /* 0x0000000300007211 */ /* 0x004fca00078ec0ff */
[----:B------:R-:W-:-:S04]  /*1a00*/  IMAD R3, R9, 0x8, R0 ;  /* 0x0000000809037824 */ /* 0x000fc800078e0200 */
[----:B------:R-:W2:Y:S02]  /*1a10*/  SYNCS.PHASECHK.TRANS64.TRYWAIT P0, [R3+URZ+0xf0], R2 ;  /* 0x0000f002030075a7 */ /* 0x000ea400080011ff */
[----:B--2---:R-:W-:Y:S05]  /*1a20*/  @!P0 BRA `(.L_x_24) ;  /* 0x0000007400988947 */ /* 0x004fea0003800000 */
.L_x_124:
[----:B------:R-:W-:Y:S01]  /*1a30*/  VIADD R9, R9, 0x1 ;  /* 0x0000000109097836 */ /* 0x000fe20000000000 */
[----:B------:R2:W-:Y:S04]  /*1a40*/  SYNCS.ARRIVE.TRANS64.A1T0 RZ, [R3+URZ+0xe0], RZ ;  /* 0x0000e0ff03ff79a7 */ /* 0x0005e800081000ff */
[----:B------:R-:W-:-:S04]  /*1a50*/  ISETP.NE.AND P0, PT, R9, 0x2, PT ;  /* 0x000000020900780c */ /* 0x000fc80003f05270 */
[----:B------:R-:W-:Y:S02]  /*1a60*/  SEL R9, R9, RZ, P0 ;  /* 0x000000ff09097207 */ /* 0x000fe40000000000 */
[----:B--2---:R-:W-:-:S04]  /*1a70*/  SEL R3, RZ, 0x1, P0 ;  /* 0x00000001ff037807 */ /* 0x004fc80000000000 */
[----:B------:R-:W-:-:S07]  /*1a80*/  LOP3.LUT R8, R8, R3, RZ, 0x3c, !PT ;  /* 0x0000000308087212 */ /* 0x000fce00078e3cff */
.L_x_23:
[----:B------:R-:W-:Y:S01]  /*1a90*/  UMOV UR6, 0x400 ;  /* 0x0000040000067882 */ /* 0x000fe20000000000 */
[----:B------:R-:W-:Y:S01]  /*1aa0*/  SHF.L.U32 R0, R12, 0x1f, RZ ;  /* 0x0000001f0c007819 */ /* 0x000fe200000006ff */
[----:B-1----:R-:W-:Y:S02]  /*1ab0*/  ULEA UR6, UR46, UR6, 0x18 ;  /* 0x000000062e067291 */ /* 0x002fe4000f8ec0ff */
[----:B------:R-:W-:Y:S02]  /*1ac0*/  UISETP.GE.U32.AND UP0, UPT, UR48, 0xff, UPT ;  /* 0x000000ff3000788c */ /* 0x000fe4000bf06070 */
[----:B------:R-:W-:Y:S02]  /*1ad0*/  ULEA UR4, UR5, UR6, 0x3 ;  /* 0x0000000605047291 */ /* 0x000fe4000f8e18ff */
[----:B------:R-:W-:Y:S01]  /*1ae0*/  ULEA UR11, UR20, UR47, 0x7 ;  /* 0x0000002f140b7291 */ /* 0x000fe2000f8e38ff */
[----:B------:R-:W-:-:S06]  /*1af0*/  UMOV UR7, URZ ;  /* 0x000000ff00077c82 */ /* 0x000fcc0008000000 */
[----:B------:R1:W2:Y:S01]  /*1b00*/  SYNCS.PHASECHK.TRANS64.TRYWAIT P0, [UR4+0x28], R0 ;  /* 0x00002800ff0075a7 */ /* 0x0002a20008001104 */
[----:B------:R-:W-:-:S04]  /*1b10*/  ULEA.HI UR4, UR16, UR16, URZ, 0x1 ;  /* 0x0000001010047291 */ /* 0x000fc8000f8f08ff */
[----:B------:R-:W-:-:S04]  /*1b20*/  USHF.L.U32 UR4, UR4, 0x7, URZ ;  /* 0x0000000704047899 */ /* 0x000fc800080006ff */
[----:B------:R-:W-:-:S04]  /*1b30*/  ULOP3.LUT UR35, UR4, 0xffffff00, URZ, 0xc0, !UPT ;  /* 0xffffff0004237892 */ /* 0x000fc8000f8ec0ff */
[----:B------:R-:W-:Y:S01]  /*1b40*/  UIADD3 UR35, UPT, UPT, UR44, UR35, URZ ;  /* 0x000000232c237290 */ /* 0x000fe2000fffe0ff */
[----:B------:R-:W-:Y:S11]  /*1b50*/  BRA.U !UP0, `(.L_x_25) ;  /* 0x0000000108c47547 */ /* 0x000ff6000b800000 */
[----:B------:R-:W-:Y:S01]  /*1b60*/  UMOV UR13, UR43 ;  /* 0x0000002b000d7c82 */ /* 0x000fe20008000000 */
[----:B------:R-:W-:Y:S01]  /*1b70*/  UMOV UR4, UR5 ;  /* 0x0000000500047c82 */ /* 0x000fe20008000000 */
[----:B------:R-:W-:-:S05]  /*1b80*/  UMOV UR34, URZ ;  /* 0x000000ff00227c82 */ /* 0x000fca0008000000 */
.L_x_31:
[----:B------:R-:W-:Y:S01]  /*1b90*/  ULEA UR33, UR4, UR6, 0x3 ;  /* 0x0000000604217291 */ /* 0x000fe2000f8e18ff */
[----:B--2---:R-:W-:Y:S01]  /*1ba0*/  @P3 MOV R2, 0xc000 ;  /* 0x0000c00000023802 */ /* 0x004fe20000000f00 */
[----:B--234-:R-:W-:Y:S10]  /*1bb0*/  @P0 BRA `(.L_x_26) ;  /* 0x00000000000c0947 */ /* 0x01cff40003800000 */
[----:B------:R-:W-:-:S04]  /*1bc0*/  SHF.L.U32 R3, R12, 0x1f, RZ ;  /* 0x0000001f0c037819 */ /* 0x000fc800000006ff */
[----:B------:R-:W2:Y:S02]  /*1bd0*/  SYNCS.PHASECHK.TRANS64.TRYWAIT P0, [UR33+0x28], R3 ;  /* 0x00002803ff0075a7 */ /* 0x000ea40008001121 */
[----:B--2---:R-:W-:Y:S05]  /*1be0*/  @!P0 BRA `(.L_x_27) ;  /* 0x00000074003c8947 */ /* 0x004fea0003800000 */
.L_x_26:
[----:B------:R2:W-:Y:S01]  /*1bf0*/  @P3 SYNCS.ARRIVE.TRANS64 RZ, [UR33], R2 ;  /* 0x00000002ffff39a7 */ /* 0x0005e20008000021 */
[----:B------:R-:W-:Y:S02]  /*1c00*/  ULOP3.LUT UR5, UR25, 0x2, URZ, 0xfc, !UPT ;  /* 0x0000000219057892 */ /* 0x000fe4000f8efcff */
[----:B------:R-:W-:Y:S02]  /*1c10*/  UIADD3 UR13, UPT, UPT, UR13, 0x1, URZ ;  /* 0x000000010d0d7890 */ /* 0x000fe4000fffe0ff */
[----:B------:R-:W-:Y:S02]  /*1c20*/  UISETP.NE.AND UP0, UPT, UR5, 0x2, UPT ;  /* 0x000000020500788c */ /* 0x000fe4000bf05270 */
[----:B------:R-:W-:-:S07]  /*1c30*/  UISETP.NE.AND UP2, UPT, UR13, 0x1, UPT ;  /* 0x000000010d00788c */ /* 0x000fce000bf45270 */
[----:B------:R-:W-:Y:S05]  /*1c40*/  BRA.U UP0, `(.L_x_28) ;  /* 0x0000000100047547 */ /* 0x000fea000b800000 */
[----:B------:R-:W-:Y:S05]  /*1c50*/  BPT.TRAP 0x1 ;  /* 0x000000040000795c */ /* 0x000fea0000300000 */
.L_x_28:
[----:B------:R-:W-:Y:S04]  /*1c60*/  BSSY.RECONVERGENT B0, `(.L_x_29) ;  /* 0x0000003000007945 */ /* 0x000fe80003800200 */
[----:B------:R-:W-:Y:S05]  /*1c70*/  @!P2 BRA `(.L_x_30) ;  /* 0x000000000004a947 */ /* 0x000fea0003800000 */
[----:B------:R-:W-:Y:S05]  /*1c80*/  BPT.TRAP 0x1 ;  /* 0x000000040000795c */ /* 0x000fea0000300000 */
.L_x_30:
[----:B------:R-:W-:Y:S05]  /*1c90*/  BSYNC.RECONVERGENT B0 ;  /* 0x0000000000007941 */ /* 0x000fea0003800200 */
.L_x_29:
[----:B------:R-:W-:Y:S02]  /*1ca0*/  UIADD3 UR5, UPT, UPT, UR4, 0x1, URZ ;  /* 0x0000000104057890 */ /* 0x000fe4000fffe0ff */
[----:B------:R-:W-:Y:S02]  /*1cb0*/  ULEA UR32, UR4, UR24, 0xe ;  /* 0x0000001804207291 */ /* 0x000fe4000f8e70ff */
[----:B------:R-:W-:Y:S02]  /*1cc0*/  UISETP.NE.AND UP0, UPT, UR5, 0x5, UPT ;  /* 0x000000050500788c */ /* 0x000fe4000bf05270 */
[----:B------:R-:W-:Y:S02]  /*1cd0*/  UIADD3 UR16, UP1, UPT, UR26, 0x80, URZ ;  /* 0x000000801a107890 */ /* 0x000fe4000ff3e0ff */
[----:B------:R-:W-:Y:S02]  /*1ce0*/  USEL UR8, URZ, 0x1, UP0 ;  /* 0x00000001ff087887 */ /* 0x000fe40008000000 */
[----:B------:R-:W-:-:S02]  /*1cf0*/  USEL UR5, UR5, URZ, UP0 ;  /* 0x000000ff05057287 */ /* 0x000fc40008000000 */
[----:B------:R-:W-:Y:S02]  /*1d00*/  UIADD3 UR14, UP0, UPT, UR26, 0x180, URZ ;  /* 0x000001801a0e7890 */ /* 0x000fe4000ff1e0ff */
[----:B------:R-:W-:Y:S01]  /*1d10*/  LOP3.LUT R12, R12, UR8, RZ, 0x3c, !PT ;  /* 0x000000080c0c7c12 */ /* 0x000fe2000f8e3cff */
[----:B------:R-:W-:Y:S02]  /*1d20*/  ULEA UR8, UR4, UR6, 0xd ;  /* 0x0000000604087291 */ /* 0x000fe4000f8e68ff */
[----:B------:R-:W-:Y:S01]  /*1d30*/  ULEA UR7, UR5, UR6, 0x3 ;  /* 0x0000000605077291 */ /* 0x000fe2000f8e18ff */
[----:B-1----:R-:W-:Y:S01]  /*1d40*/  SHF.L.U32 R0, R12, 0x1f, RZ ;  /* 0x0000001f0c007819 */ /* 0x002fe200000006ff */
[----:B------:R-:W-:Y:S02]  /*1d50*/  ULOP3.LUT UR33, UR33, 0xfefffff8, URZ, 0xc0, !UPT ;  /* 0xfefffff821217892 */ /* 0x000fe4000f8ec0ff */
[----:B------:R-:W-:Y:S02]  /*1d60*/  UIADD3.X UR17, UPT, UPT, URZ, UR27, URZ, UP1, !UPT ;  /* 0x0000001bff117290 */ /* 0x000fe40008ffe4ff */
[----:B------:R-:W-:-:S02]  /*1d70*/  UIADD3 UR32, UPT, UPT, UR6, 0x8400, UR32 ;  /* 0x0000840006207890 */ /* 0x000fc4000fffe020 */
[----:B------:R-:W-:Y:S01]  /*1d80*/  UPRMT UR4, URZ, 0x5410, UR21 ;  /* 0x00005410ff047896 */ /* 0x000fe20008000015 */
[----:B------:R3:W4:Y:S01]  /*1d90*/  SYNCS.PHASECHK.TRANS64.TRYWAIT P0, [UR7+0x28], R0 ;  /* 0x00002800ff0075a7 */ /* 0x0007220008001107 */
[----:B------:R-:W-:Y:S02]  /*1da0*/  UIADD3 UR8, UPT, UPT, UR8, 0x1c400, URZ ;  /* 0x0001c40008087890 */ /* 0x000fe4000fffe0ff */
[----:B------:R-:W-:Y:S01]  /*1db0*/  UIADD3.X UR15, UPT, UPT, URZ, UR27, URZ, UP0, !UPT ;  /* 0x0000001bff0f7290 */ /* 0x000fe200087fe4ff */
[----:B------:R-:W-:Y:S01]  /*1dc0*/  UMOV UR18, 0x0 ;  /* 0x0000000000127882 */ /* 0x000fe20000000000 */
[----:B------:R-:W-:Y:S01]  /*1dd0*/  UMOV UR19, 0x10000000 ;  /* 0x1000000000137882 */ /* 0x000fe20000000000 */
[----:B------:R-:W-:Y:S01]  /*1de0*/  UMOV UR10, UR34 ;  /* 0x00000022000a7c82 */ /* 0x000fe20008000000 */
[----:B------:R-:W-:Y:S01]  /*1df0*/  UMOV UR12, UR36 ;  /* 0x00000024000c7c82 */ /* 0x000fe20008000000 */
[----:B------:R-:W-:Y:S01]  /*1e00*/  UMOV UR9, UR33 ;  /* 0x0000002100097c82 */ /* 0x000fe20008000000 */
[----:B------:R1:W-:Y:S01]  /*1e10*/  UTMALDG.3D.MULTICAST.2CTA [UR32], [UR16], UR4, desc[UR18] ;  /* 0x00001220100073b4 */ /* 0x0003e20008211804 */
[----:B------:R-:W-:-:S02]  /*1e20*/  UMOV UR7, UR28 ;  /* 0x0000001c00077c82 */ /* 0x000fc40008000000 */
[----:B------:R3:W-:Y:S01]  /*1e30*/  UTMALDG.3D.2CTA [UR8], [UR14], desc[UR18] ;  /* 0x000012080e0075b4 */ /* 0x0007e20008211000 */
[----:B-1----:R-:W-:Y:S01]  /*1e40*/  UIADD3 UR34, UPT, UPT, UR34, 0x80, URZ ;  /* 0x0000008022227890 */ /* 0x002fe2000fffe0ff */
[----:B------:R-:W-:Y:S01]  /*1e50*/  UMOV UR4, UR5 ;  /* 0x0000000500047c82 */ /* 0x000fe20008000000 */
[----:B------:R-:W-:Y:S10]  /*1e60*/  BRA.U UP2, `(.L_x_31) ;  /* 0xfffffffd02487547 */ /* 0x000ff4000b83ffff */
.L_x_25:
[----:B------:R-:W-:Y:S01]  /*1e70*/  ULEA UR4, UR5, UR6, 0x3 ;  /* 0x0000000605047291 */ /* 0x000fe2000f8e18ff */
[----:B-1-3--:R-:W-:Y:S01]  /*1e80*/  SHF.L.U32 R0, R12, 0x1f, RZ ;  /* 0x0000001f0c007819 */ /* 0x00afe200000006ff */
[----:B------:R-:W-:Y:S01]  /*1e90*/  @!P1 SYNCS.ARRIVE.TRANS64.A1T0 RZ, [UR6+0x78], RZ ;  /* 0x000078ffffff99a7 */ /* 0x000fe20008100006 */
[----:B------:R-:W-:-:S06]  /*1ea0*/  UISETP.GT.AND UP0, UPT, UR41, UR40, UPT ;  /* 0x000000282900728c */ /* 0x000fcc000bf04270 */
[----:B--2-4-:R1:W2:Y:S03]  /*1eb0*/  SYNCS.PHASECHK.TRANS64.TRYWAIT P0, [UR4+0x28], R0 ;  /* 0x00002800ff0075a7 */ /* 0x0142a60008001104 */
[----:B------:R-:W-:Y:S05]  /*1ec0*/  BRA.U !UP0, `(.L_x_32) ;  /* 0x0000000108c47547 */ /* 0x000fea000b800000 */
[----:B------:R-:W-:Y:S01]  /*1ed0*/  UIADD3 UR13, UPT, UPT, UR45, UR7, URZ ;  /* 0x000000072d0d7290 */ /* 0x000fe2000fffe0ff */
[----:B------:R-:W-:-:S11]  /*1ee0*/  UMOV UR4, UR5 ;  /* 0x0000000500047c82 */ /* 0x000fd60008000000 */
.L_x_38:
[----:B------:R-:W-:Y:S01]  /*1ef0*/  ULEA UR17, UR4, UR6, 0x3 ;  /* 0x0000000604117291 */ /* 0x000fe2000f8e18ff */
[----:B--2---:R-:W-:Y:S01]  /*1f00*/  @P3 MOV R2, 0xc000 ;  /* 0x0000c00000023802 */ /* 0x004fe20000000f00 */
[----:B--2-4-:R-:W-:Y:S10]  /*1f10*/  @P0 BRA `(.L_x_33) ;  /* 0x00000000000c0947 */ /* 0x014ff40003800000 */
[----:B------:R-:W-:-:S04]  /*1f20*/  SHF.L.U32 R3, R12, 0x1f, RZ ;  /* 0x0000001f0c037819 */ /* 0x000fc800000006ff */
[----:B------:R-:W2:Y:S02]  /*1f30*/  SYNCS.PHASECHK.TRANS64.TRYWAIT P0, [UR17+0x28], R3 ;  /* 0x00002803ff0075a7 */ /* 0x000ea40008001111 */
[----:B--2---:R-:W-:Y:S05]  /*1f40*/  @!P0 BRA `(.L_x_34) ;  /* 0x00000070007c8947 */ /* 0x004fea0003800000 */
.L_x_33:
[----:B------:R2:W-:Y:S01]  /*1f50*/  @P3 SYNCS.ARRIVE.TRANS64 RZ, [UR17], R2 ;  /* 0x00000002ffff39a7 */ /* 0x0005e20008000011 */
[----:B------:R-:W-:-:S04]  /*1f60*/  ULOP3.LUT UR5, UR25, 0x2, URZ, 0xfc, !UPT ;  /* 0x0000000219057892 */ /* 0x000fc8000f8efcff */
[----:B------:R-:W-:-:S09]  /*1f70*/  UISETP.NE.AND UP0, UPT, UR5, 0x2, UPT ;  /* 0x000000020500788c */ /* 0x000fd2000bf05270 */
[----:B------:R-:W-:Y:S05]  /*1f80*/  BRA.U UP0, `(.L_x_35) ;  /* 0x0000000100047547 */ /* 0x000fea000b800000 */
[----:B------:R-:W-:Y:S05]  /*1f90*/  BPT.TRAP 0x1 ;  /* 0x000000040000795c */ /* 0x000fea0000300000 */
.L_x_35:
[----:B------:R-:W-:Y:S04]  /*1fa0*/  BSSY.RECONVERGENT B0, `(.L_x_36) ;  /* 0x0000003000007945 */ /* 0x000fe80003800200 */
[----:B------:R-:W-:Y:S05]  /*1fb0*/  @!P2 BRA `(.L_x_37) ;  /* 0x000000000004a947 */ /* 0x000fea0003800000 */
[----:B------:R-:W-:Y:S05]  /*1fc0*/  BPT.TRAP 0x1 ;  /* 0x000000040000795c */ /* 0x000fea0000300000 */
.L_x_37:
[----:B------:R-:W-:Y:S05]  /*1fd0*/  BSYNC.RECONVERGENT B0 ;  /* 0x0000000000007941 */ /* 0x000fea0003800200 */
.L_x_36:
[----:B------:R-:W-:Y:S02]  /*1fe0*/  UIADD3 UR5, UPT, UPT, UR4, 0x1, URZ ;  /* 0x0000000104057890 */ /* 0x000fe4000fffe0ff */
[----:B------:R-:W-:Y:S02]  /*1ff0*/  ULEA UR16, UR4, UR24, 0xe ;  /* 0x0000001804107291 */ /* 0x000fe4000f8e70ff */
[----:B------:R-:W-:Y:S02]  /*2000*/  UISETP.NE.AND UP0, UPT, UR5, 0x5, UPT ;  /* 0x000000050500788c */ /* 0x000fe4000bf05270 */
[----:B------:R-:W-:Y:S02]  /*2010*/  UIADD3 UR22, UP1, UPT, UR26, 0x80, URZ ;  /* 0x000000801a167890 */ /* 0x000fe4000ff3e0ff */
[----:B------:R-:W-:Y:S02]  /*2020*/  USEL UR9, URZ, 0x1, UP0 ;  /* 0x00000001ff097887 */ /* 0x000fe40008000000 */
[----:B------:R-:W-:-:S02]  /*2030*/  USEL UR5, UR5, URZ, UP0 ;  /* 0x000000ff05057287 */ /* 0x000fc40008000000 */
[----:B------:R-:W-:Y:S02]  /*2040*/  UIADD3 UR14, UP0, UPT, UR26, 0x180, URZ ;  /* 0x000001801a0e7890 */ /* 0x000fe4000ff1e0ff */
[----:B------:R-:W-:Y:S01]  /*2050*/  ULEA UR8, UR5, UR6, 0x3 ;  /* 0x0000000605087291 */ /* 0x000fe2000f8e18ff */
[----:B------:R-:W-:Y:S01]  /*2060*/  LOP3.LUT R12, R12, UR9, RZ, 0x3c, !PT ;  /* 0x000000090c0c7c12 */ /* 0x000fe2000f8e3cff */
[----:B------:R-:W-:Y:S02]  /*2070*/  USHF.L.U32 UR18, UR7, 0x7, URZ ;  /* 0x0000000707127899 */ /* 0x000fe400080006ff */
[----:B------:R-:W-:Y:S01]  /*2080*/  ULOP3.LUT UR17, UR17, 0xfefffff8, URZ, 0xc0, !UPT ;  /* 0xfefffff811117892 */ /* 0x000fe2000f8ec0ff */
[----:B-1----:R-:W-:Y:S01]  /*2090*/  SHF.L.U32 R0, R12, 0x1f, RZ ;  /* 0x0000001f0c007819 */ /* 0x002fe200000006ff */
[----:B------:R-:W-:Y:S02]  /*20a0*/  UIADD3 UR16, UPT, UPT, UR6, 0x8400, UR16 ;  /* 0x0000840006107890 */ /* 0x000fe4000fffe010 */
[----:B------:R-:W-:Y:S01]  /*20b0*/  UIADD3.X UR23, UPT, UPT, URZ, UR27, URZ, UP1, !UPT ;  /* 0x0000001bff177290 */ /* 0x000fe20008ffe4ff */
[----:B------:R3:W4:Y:S01]  /*20c0*/  SYNCS.PHASECHK.TRANS64.TRYWAIT P0, [UR8+0x28], R0 ;  /* 0x00002800ff0075a7 */ /* 0x0007220008001108 */
[----:B------:R-:W-:-:S02]  /*20d0*/  ULEA UR8, UR4, UR6, 0xd ;  /* 0x0000000604087291 */ /* 0x000fc4000f8e68ff */
[----:B------:R-:W-:Y:S02]  /*20e0*/  UPRMT UR4, URZ, 0x5410, UR21 ;  /* 0x00005410ff047896 */ /* 0x000fe40008000015 */
[----:B------:R-:W-:Y:S02]  /*20f0*/  UIADD3 UR8, UPT, UPT, UR8, 0x1c400, URZ ;  /* 0x0001c40008087890 */ /* 0x000fe4000fffe0ff */
[----:B------:R-:W-:Y:S01]  /*2100*/  UIADD3.X UR15, UPT, UPT, URZ, UR27, URZ, UP0, !UPT ;  /* 0x0000001bff0f7290 */ /* 0x000fe200087fe4ff */
[----:B------:R-:W-:Y:S01]  /*2110*/  UMOV UR30, 0x0 ;  /* 0x00000000001e7882 */ /* 0x000fe20000000000 */
[----:B------:R-:W-:Y:S01]  /*2120*/  UMOV UR31, 0x10000000 ;  /* 0x10000000001f7882 */ /* 0x000fe20000000000 */
[----:B------:R-:W-:Y:S01]  /*2130*/  UMOV UR19, UR35 ;  /* 0x0000002300137c82 */ /* 0x000fe20008000000 */
[----:B------:R-:W-:Y:S01]  /*2140*/  UMOV UR20, UR36 ;  /* 0x0000002400147c82 */ /* 0x000fe20008000000 */
[----:B------:R-:W-:Y:S01]  /*2150*/  UMOV UR12, UR36 ;  /* 0x00000024000c7c82 */ /* 0x000fe20008000000 */
[----:B------:R-:W-:Y:S01]  /*2160*/  UMOV UR9, UR17 ;  /* 0x0000001100097c82 */ /* 0x000fe20008000000 */
[----:B------:R-:W-:Y:S01]  /*2170*/  UMOV UR10, UR18 ;  /* 0x00000012000a7c82 */ /* 0x000fe20008000000 */
[----:B------:R1:W-:Y:S01]  /*2180*/  UTMALDG.3D.MULTICAST.2CTA [UR16], [UR22], UR4, desc[UR30] ;  /* 0x00001e10160073b4 */ /* 0x0003e20008211804 */
[----:B------:R-:W-:-:S04]  /*2190*/  UIADD3 UR7, UPT, UPT, UR7, 0x1, URZ ;  /* 0x0000000107077890 */ /* 0x000fc8000fffe0ff */
[----:B------:R-:W-:Y:S01]  /*21a0*/  UISETP.NE.AND UP0, UPT, UR7, UR13, UPT ;  /* 0x0000000d0700728c */ /* 0x000fe2000bf05270 */
[----:B------:R3:W-:Y:S01]  /*21b0*/  UTMALDG.3D.2CTA [UR8], [UR14], desc[UR30] ;  /* 0x00001e080e0075b4 */ /* 0x0007e20008211000 */
[----:B-1----:R-:W-:-:S07]  /*21c0*/  UMOV UR4, UR5 ;  /* 0x0000000500047c82 */ /* 0x002fce0008000000 */
[----:B---3--:R-:W-:Y:S05]  /*21d0*/  BRA.U UP0, `(.L_x_38) ;  /* 0xfffffffd00447547 */ /* 0x008fea000b83ffff */
.L_x_32:
[C---:B------:R-:W-:Y:S01]  /*21e0*/  LEA R3, R11.reuse, UR6, 0x3 ;  /* 0x000000060b037c11 */ /* 0x040fe2000f8e18ff */
[----:B------:R-:W-:Y:S01]  /*21f0*/  NOP ;  /* 0x0000000000007918 */ /* 0x000fe20000000000 */
[----:B-1----:R-:W-:Y:S02]  /*2200*/  SHF.L.U32 R0, R10, 0x1f, RZ ;  /* 0x0000001f0a007819 */ /* 0x002fe400000006ff */
[----:B------:R-:W-:Y:S02]  /*2210*/  LEA R5, R11, UR6, 0x4 ;  /* 0x000000060b057c11 */ /* 0x000fe4000f8e20ff */
[----:B--2-4-:R-:W1:Y:S02]  /*2220*/  SYNCS.PHASECHK.TRANS64.TRYWAIT P0, [R3+URZ+0x80], R0 ;  /* 0x00008000030075a7 */ /* 0x014e6400080011ff */
[----:B-1----:R-:W-:Y:S05]  /*2230*/  @!P0 BRA `(.L_x_39) ;  /* 0x0000006c00d88947 */ /* 0x002fea0003800000 */
.L_x_127:
[----:B------:R-:W2:Y:S01]  /*2240*/  LDS.128 R4, [R5+0x110] ;  /* 0x0001100005047984 */ /* 0x000ea20000000c00 */
[----:B------:R-:W-:Y:S01]  /*2250*/  UISETP.GE.AND UP0, UPT, UR42, 0x1, UPT ;  /* 0x000000012a00788c */ /* 0x000fe2000bf06270 */
[----:B------:R-:W-:Y:S01]  /*2260*/  @!PT LDS RZ, [RZ] ;  /* 0x00000000fffff984 */ /* 0x000fe20000000800 */
[----:B------:R-:W-:Y:S01]  /*2270*/  @!PT LDS RZ, [RZ] ;  /* 0x00000000fffff984 */ /* 0x000fe20000000800 */
[----:B------:R-:W-:Y:S01]  /*2280*/  @!PT LDS RZ, [RZ] ;  /* 0x00000000fffff984 */ /* 0x000fe20000000800 */
[----:B------:R-:W-:Y:S01]  /*2290*/  @!PT LDS RZ, [RZ] ;  /* 0x00000000fffff984 */ /* 0x000fe20000000800 */
[----:B------:R3:W-:Y:S06]  /*22a0*/  MEMBAR.ALL.CTA ;  /* 0x0000000000007992 */ /* 0x0007ec0000008000 */
[----:B---3--:R-:W3:Y:S01]  /*22b0*/  FENCE.VIEW.ASYNC.S ;  /* 0x00000000000073c6 */ /* 0x008ee20000000000 */
[----:B--2---:R-:W-:-:S13]  /*22c0*/  LOP3.LUT P0, RZ, R6, 0x1, RZ, 0xc0, !PT ;  /* 0x0000000106ff7812 */ /* 0x004fda000780c0ff */
[----:B---3--:R-:W-:Y:S01]  /*22d0*/  VOTEU.ANY UP1, P0 ;  /* 0x0000000000ff7886 */ /* 0x008fe20000020100 */
[----:B------:R-:W-:-:S13]  /*22e0*/  PLOP3.LUT P0, PT, PT, PT, UP1, 0x80, 0x8 ;  /* 0x000000000008781c */ /* 0x000fda0003f0f018 */
[----:B-1----:R-:W-:Y:S02]  /*22f0*/  @P0 LOP3.LUT R0, R5, 0xffff, RZ, 0xc0, !PT ;  /* 0x0000ffff05000812 */ /* 0x002fe400078ec0ff */
[----:B------:R-:W-:Y:S02]  /*2300*/  @P0 MOV R2, R4 ;  /* 0x0000000400020202 */ /* 0x000fe40000000f00 */
[----:B------:R-:W-:Y:S01]  /*2310*/  @P0 R2UR UR7, R0 ;  /* 0x00000000000702ca */ /* 0x000fe200000e0000 */
[----:B------:R-:W-:Y:S01]  /*2320*/  VIADD R0, R3, 0x90 ;  /* 0x0000009003007836 */ /* 0x000fe20000000000 */
[----:B------:R-:W-:Y:S02]  /*2330*/  @P0 SHF.R.U32.HI R4, RZ, 0x10, R5 ;  /* 0x00000010ff040819 */ /* 0x000fe40000011605 */
[----:B------:R-:W-:Y:S02]  /*2340*/  @P0 R2UR UR8, R2 ;  /* 0x00000000020802ca */ /* 0x000fe400000e0000 */
[----:B------:R-:W-:-:S02]  /*2350*/  PRMT R0, RZ, 0x654, R0 ;  /* 0x00000654ff007816 */ /* 0x000fc40000000000 */
[----:B------:R-:W-:Y:S02]  /*2360*/  @P0 R2UR UR4, R4 ;  /* 0x00000000040402ca */ /* 0x000fe400000e0000 */
[----:B------:R1:W-:Y:S03]  /*2370*/  SYNCS.ARRIVE.TRANS64.RED.A1T0 RZ, [R0+URZ], RZ ;  /* 0x000000ff00ff79a7 */ /* 0x0003e600081004ff */
[----:B------:R-:W-:-:S04]  /*2380*/  @UP1 UMOV UR29, UR7 ;  /* 0x00000007001d1c82 */ /* 0x000fc80008000000 */
[----:B------:R-:W-:-:S04]  /*2390*/  @UP1 UMOV UR37, UR8 ;  /* 0x0000000800251c82 */ /* 0x000fc80008000000 */
[----:B------:R-:W-:Y:S01]  /*23a0*/  @UP1 UMOV UR36, UR4 ;  /* 0x0000000400241c82 */ /* 0x000fe20008000000 */
[----:B------:R-:W-:Y:S05]  /*23b0*/  BRA.U !UP0, `(.L_x_40) ;  /* 0x0000000108d47547 */ /* 0x000fea000b800000 */
[----:B------:R-:W2:Y:S01]  /*23c0*/  LDCU.128 UR12, c[0x0][0xb10] ;  /* 0x00016200ff0c77ac */ /* 0x000ea20008000c00 */
[----:B------:R-:W3:Y:S01]  /*23d0*/  LDCU UR30, c[0x0][0xb20] ;  /* 0x00016400ff1e77ac */ /* 0x000ee20008000800 */
[----:B------:R-:W4:Y:S01]  /*23e0*/  LDCU UR20, c[0x0][0xb0c] ;  /* 0x00016180ff1477ac */ /* 0x000f220008000800 */
[----:B------:R-:W1:Y:S01]  /*23f0*/  LDCU.64 UR10, c[0x0][0xb28] ;  /* 0x00016500ff0a77ac */ /* 0x000e620008000a00 */
[----:B------:R-:W-:Y:S02]  /*2400*/  UISETP.NE.AND UP3, UPT, UR42, 0x1, UPT ;  /* 0x000000012a00788c */ /* 0x000fe4000bf65270 */
[----:B--2---:R-:W-:Y:S02]  /*2410*/  UIMAD.WIDE.U32 UR16, UR38, UR15, URZ ;  /* 0x0000000f261072a5 */ /* 0x004fe4000f8e00ff */
[----:B------:R-:W-:Y:S02]  /*2420*/  UIMAD.WIDE.U32 UR8, UR39, UR12, URZ ;  /* 0x0000000c270872a5 */ /* 0x000fe4000f8e00ff */
[----:B------:R-:W-:-:S02]  /*2430*/  UISETP.NE.AND UP0, UPT, UR14, 0x1, UPT ;  /* 0x000000010e00788c */ /* 0x000fc4000bf05270 */
[----:B------:R-:W-:Y:S01]  /*2440*/  UIMAD.WIDE.U32 UR22, UR29, UR15, URZ ;  /* 0x0000000f1d1672a5 */ /* 0x000fe2000f8e00ff */
[----:B------:R-:W-:Y:S02]  /*2450*/  UMOV UR16, UR17 ;  /* 0x0000001100107c82 */ /* 0x000fe40008000000 */
[----:B------:R-:W-:Y:S01]  /*2460*/  UMOV UR8, UR9 ;  /* 0x0000000900087c82 */ /* 0x000fe20008000000 */
[----:B---3--:R-:W-:Y:S02]  /*2470*/  USHF.R.U32.HI UR16, URZ, UR30, UR16 ;  /* 0x0000001eff107299 */ /* 0x008fe40008011610 */
[----:B----4-:R-:W-:Y:S02]  /*2480*/  UISETP.NE.AND UP2, UPT, UR20, 0x1, UPT ;  /* 0x000000011400788c */ /* 0x010fe4000bf45270 */
[----:B------:R-:W-:Y:S02]  /*2490*/  USHF.R.U32.HI UR8, URZ, UR13, UR8 ;  /* 0x0000000dff087299 */ /* 0x000fe40008011608 */
[----:B------:R-:W-:-:S02]  /*24a0*/  USEL UR7, UR38, UR16, !UP0 ;  /* 0x0000001026077287 */ /* 0x000fc4000c000000 */
[----:B------:R-:W-:Y:S02]  /*24b0*/  USEL UR8, UR39, UR8, !UP2 ;  /* 0x0000000827087287 */ /* 0x000fe4000d000000 */
[----:B-1----:R-:W-:Y:S01]  /*24c0*/  UIMAD.WIDE.U32 UR16, UR7, UR10, URZ ;  /* 0x0000000a071072a5 */ /* 0x002fe2000f8e00ff */
[----:B------:R-:W-:Y:S01]  /*24d0*/  UMOV UR4, UR23 ;  /* 0x0000001700047c82 */ /* 0x000fe20008000000 */
[----:B------:R-:W-:Y:S02]  /*24e0*/  UIMAD.WIDE.U32 UR18, UR37, UR12, URZ ;  /* 0x0000000c251272a5 */ /* 0x000fe4000f8e00ff */
[----:B------:R-:W-:-:S03]  /*24f0*/  UIMAD.WIDE.U32 UR22, UR8, UR10, URZ ;  /* 0x0000000a081672a5 */ /* 0x000fc6000f8e00ff */
[----:B------:R-:W-:Y:S01]  /*2500*/  UMOV UR16, UR17 ;  /* 0x0000001100107c82 */ /* 0x000fe20008000000 */
[----:B------:R-:W-:Y:S02]  /*2510*/  USHF.R.U32.HI UR4, URZ, UR30, UR4 ;  /* 0x0000001eff047299 */ /* 0x000fe40008011604 */
[----:B------:R-:W-:Y:S01]  /*2520*/  @UP3 USHF.R.U32.HI UR7, URZ, UR11, UR16 ;  /* 0x0000000bff073299 */ /* 0x000fe20008011610 */
[----:B------:R-:W-:Y:S01]  /*2530*/  UMOV UR18, UR19 ;  /* 0x0000001300127c82 */ /* 0x000fe20008000000 */
[----:B------:R-:W-:Y:S01]  /*2540*/  UMOV UR22, UR23 ;  /* 0x0000001700167c82 */ /* 0x000fe20008000000 */
[----:B------:R-:W-:Y:S02]  /*2550*/  USHF.R.U32.HI UR13, URZ, UR13, UR18 ;  /* 0x0000000dff0d7299 */ /* 0x000fe40008011612 */
[----:B------:R-:W-:Y:S02]  /*2560*/  USEL UR4, UR29, UR4, !UP0 ;  /* 0x000000041d047287 */ /* 0x000fe4000c000000 */
[----:B------:R-:W-:-:S02]  /*2570*/  @UP3 USHF.R.U32.HI UR8, URZ, UR11, UR22 ;  /* 0x0000000bff083299 */ /* 0x000fc40008011616 */
[----:B------:R-:W-:Y:S02]  /*2580*/  UIMAD UR9, UR42, UR7, URZ ;  /* 0x000000072a0972a4 */ /* 0x000fe4000f8e02ff */
[----:B------:R-:W-:Y:S02]  /*2590*/  USEL UR7, UR37, UR13, !UP2 ;  /* 0x0000000d25077287 */ /* 0x000fe4000d000000 */
[----:B------:R-:W-:Y:S02]  /*25a0*/  UIMAD UR12, UR42, UR8, URZ ;  /* 0x000000082a0c72a4 */ /* 0x000fe4000f8e02ff */
[----:B------:R-:W-:Y:S02]  /*25b0*/  UISETP.GE.AND UP0, UPT, UR4, UR9, UPT ;  /* 0x000000090400728c */ /* 0x000fe4000bf06270 */
[----:B------:R-:W-:Y:S02]  /*25c0*/  UIMAD.WIDE.U32 UR16, UR4, UR10, URZ ;  /* 0x0000000a041072a5 */ /* 0x000fe4000f8e00ff */
[----:B------:R-:W-:-:S02]  /*25d0*/  UISETP.GE.OR UP0, UPT, UR7, UR12, UP0 ;  /* 0x0000000c0700728c */ /* 0x000fc40008706670 */
        /* <DEDUP_REMOVED lines=19> */
.L_x_40:
[----:B------:R-:W2:Y:S02]  /*2710*/  LDCU UR4, c[0x0][0xb30] ;  /* 0x00016600ff0477ac */ /* 0x000ea40008000800 */
[----:B--2---:R-:W-:-:S09]  /*2720*/  UISETP.NE.AND UP0, UPT, UR4, 0x1, UPT ;  /* 0x000000010400788c */ /* 0x004fd2000bf05270 */
[----:B------:R-:W-:Y:S05]  /*2730*/  BRA.U UP0, `(.L_x_41) ;  /* 0x0000000100447547 */ /* 0x000fea000b800000 */
[----:B------:R-:W2:Y:S01]  /*2740*/  LDCU.128 UR12, c[0x0][0xb10] ;  /* 0x00016200ff0c77ac */ /* 0x000ea20008000c00 */
[----:B------:R-:W3:Y:S01]  /*2750*/  LDCU UR16, c[0x0][0xb0c] ;  /* 0x00016180ff1077ac */ /* 0x000ee20008000800 */
[----:B------:R-:W4:Y:S01]  /*2760*/  LDCU UR17, c[0x0][0xb20] ;  /* 0x00016400ff1177ac */ /* 0x000f220008000800 */
[----:B--2---:R-:W-:Y:S02]  /*2770*/  UIMAD.WIDE.U32 UR10, UR37, UR12, URZ ;  /* 0x0000000c250a72a5 */ /* 0x004fe4000f8e00ff */
[----:B------:R-:W-:Y:S02]  /*2780*/  UIMAD.WIDE.U32 UR8, UR29, UR15, URZ ;  /* 0x0000000f1d0872a5 */ /* 0x000fe4000f8e00ff */
[----:B---3--:R-:W-:Y:S02]  /*2790*/  UISETP.NE.AND UP2, UPT, UR16, 0x1, UPT ;  /* 0x000000011000788c */ /* 0x008fe4000bf45270 */
[----:B------:R-:W-:Y:S01]  /*27a0*/  UISETP.NE.AND UP0, UPT, UR14, 0x1, UPT ;  /* 0x000000010e00788c */ /* 0x000fe2000bf05270 */
[----:B------:R-:W-:-:S02]  /*27b0*/  UMOV UR7, UR11 ;  /* 0x0000000b00077c82 */ /* 0x000fc40008000000 */
[----:B------:R-:W-:Y:S01]  /*27c0*/  UMOV UR4, UR9 ;  /* 0x0000000900047c82 */ /* 0x000fe20008000000 */
[----:B------:R-:W-:Y:S02]  /*27d0*/  USHF.R.U32.HI UR7, URZ, UR13, UR7 ;  /* 0x0000000dff077299 */ /* 0x000fe40008011607 */
[----:B----4-:R-:W-:Y:S02]  /*27e0*/  USHF.R.U32.HI UR4, URZ, UR17, UR4 ;  /* 0x00000011ff047299 */ /* 0x010fe40008011604 */
[----:B------:R-:W-:Y:S02]  /*27f0*/  USEL UR7, UR37, UR7, !UP2 ;  /* 0x0000000725077287 */ /* 0x000fe4000d000000 */
[----:B------:R-:W-:-:S04]  /*2800*/  USEL UR4, UR29, UR4, !UP0 ;  /* 0x000000041d047287 */ /* 0x000fc8000c000000 */
[----:B------:R-:W-:Y:S02]  /*2810*/  UIADD3 UR8, UPT, UPT, UR7, -UR4, URZ ;  /* 0x8000000407087290 */ /* 0x000fe4000fffe0ff */
[----:B------:R-:W-:Y:S02]  /*2820*/  UIADD3 UR4, UPT, UPT, -UR7, UR4, URZ ;  /* 0x0000000407047290 */ /* 0x000fe4000fffe1ff */
[----:B------:R-:W-:Y:S02]  /*2830*/  UIMAD UR29, UR8, UR14, UR29 ;  /* 0x0000000e081d72a4 */ /* 0x000fe4000f8e021d */
[----:B------:R-:W-:-:S12]  /*2840*/  UIMAD UR37, UR4, UR16, UR37 ;  /* 0x00000010042572a4 */ /* 0x000fd8000f8e0225 */
.L_x_41:
[----:B------:R-:W-:Y:S01]  /*2850*/  VIADD R11, R11, 0x1 ;  /* 0x000000010b0b7836 */ /* 0x000fe20000000000 */
[----:B------:R-:W-:Y:S01]  /*2860*/  R2UR UR4, R142 ;  /* 0x000000008e0472ca */ /* 0x000fe200000e0000 */
[----:B------:R-:W-:Y:S01]  /*2870*/  UIADD3 UR20, UPT, UPT, UR29, UR63, URZ ;  /* 0x0000003f1d147290 */ /* 0x000fe2000fffe0ff */
[----:B------:R-:W-:Y:S02]  /*2880*/  PLOP3.LUT P1, PT, PT, PT, PT, 0x80, 0x8 ;  /* 0x000000000008781c */ /* 0x000fe40003f2f070 */
[----:B------:R-:W-:-:S04]  /*2890*/  ISETP.NE.AND P0, PT, R11, 0x2, PT ;  /* 0x000000020b00780c */ /* 0x000fc80003f05270 */
[----:B------:R-:W-:Y:S02]  /*28a0*/  SEL R3, RZ, 0x1, P0 ;  /* 0x00000001ff037807 */ /* 0x000fe40000000000 */
[----:B------:R-:W-:Y:S02]  /*28b0*/  SEL R11, R11, RZ, P0 ;  /* 0x000000ff0b0b7207 */ /* 0x000fe40000000000 */
[----:B------:R-:W-:Y:S01]  /*28c0*/  LOP3.LUT R10, R10, R3, RZ, 0x3c, !PT ;  /* 0x000000030a0a7212 */ /* 0x000fe200078e3cff */
[----:B------:R-:W-:Y:S01]  /*28d0*/  UIADD3 UR16, UPT, UPT, UR37, UR4, URZ ;  /* 0x0000000425107290 */ /* 0x000fe2000fffe0ff */
[----:B------:R-:W-:Y:S11]  /*28e0*/  BRA.U UP1, `(.L_x_42) ;  /* 0xfffffff101287547 */ /* 0x000ff6000b83ffff */
[----:B------:R-:W-:Y:S01]  /*28f0*/  UIADD3 UR7, UPT, UPT, UR6, 0x28, URZ ;  /* 0x0000002806077890 */ /* 0x000fe2000fffe0ff */
[----:B------:R-:W-:-:S03]  /*2900*/  SHF.L.U32 R3, R12, 0x1f, RZ ;  /* 0x0000001f0c037819 */ /* 0x000fc600000006ff */
[----:B------:R-:W-:-:S09]  /*2910*/  ULEA UR4, UR5, UR7, 0x3 ;  /* 0x0000000705047291 */ /* 0x000fd2000f8e18ff */
[----:B------:R-:W2:Y:S02]  /*2920*/  SYNCS.PHASECHK.TRANS64.TRYWAIT P0, [UR4], R3 ;  /* 0x00000003ff0075a7 */ /* 0x000ea40008001104 */
[----:B--2---:R-:W-:Y:S05]  /*2930*/  @!P0 BRA `(.L_x_43) ;  /* 0x00000068002c8947 */ /* 0x004fea0003800000 */
.L_x_129:
[----:B------:R-:W-:-:S04]  /*2940*/  UIADD3 UR4, UPT, UPT, UR5, 0x1, URZ ;  /* 0x0000000105047890 */ /* 0x000fc8000fffe0ff */
[----:B------:R-:W-:-:S04]  /*2950*/  UISETP.NE.AND UP0, UPT, UR4, 0x5, UPT ;  /* 0x000000050400788c */ /* 0x000fc8000bf05270 */
[----:B------:R-:W-:Y:S02]  /*2960*/  USEL UR6, URZ, 0x1, UP0 ;  /* 0x00000001ff067887 */ /* 0x000fe40008000000 */
[----:B------:R-:W-:-:S04]  /*2970*/  USEL UR4, UR4, URZ, UP0 ;  /* 0x000000ff04047287 */ /* 0x000fc80008000000 */
[----:B------:R-:W-:Y:S01]  /*2980*/  ULEA UR5, UR4, UR7, 0x3 ;  /* 0x0000000704057291 */ /* 0x000fe2000f8e18ff */
[----:B------:R-:W-:-:S04]  /*2990*/  LOP3.LUT R2, R12, UR6, RZ, 0x3c, !PT ;  /* 0x000000060c027c12 */ /* 0x000fc8000f8e3cff */
[----:B-1----:R-:W-:-:S04]  /*29a0*/  SHF.L.U32 R3, R2, 0x1f, RZ ;  /* 0x0000001f02037819 */ /* 0x002fc800000006ff */
[----:B------:R-:W1:Y:S02]  /*29b0*/  SYNCS.PHASECHK.TRANS64.TRYWAIT P0, [UR5], R3 ;  /* 0x00000003ff0075a7 */ /* 0x000e640008001105 */
[----:B-1----:R-:W-:Y:S05]  /*29c0*/  @!P0 BRA `(.L_x_44) ;  /* 0x0000006800208947 */ /* 0x002fea0003800000 */
.L_x_131:
        /* <DEDUP_REMOVED lines=9> */
.L_x_133:
        /* <DEDUP_REMOVED lines=9> */
.L_x_135:
[----:B------:R-:W-:-:S04]  /*2af0*/  UIADD3 UR4, UPT, UPT, UR4, 0x1, URZ ;  /* 0x0000000104047890 */ /* 0x000fc8000fffe0ff */
[----:B------:R-:W-:-:S04]  /*2b00*/  UISETP.NE.AND UP0, UPT, UR4, 0x5, UPT ;  /* 0x000000050400788c */ /* 0x000fc8000bf05270 */
[----:B------:R-:W-:Y:S02]  /*2b10*/  USEL UR5, URZ, 0x1, UP0 ;  /* 0x00000001ff057887 */ /* 0x000fe40008000000 */
[----:B------:R-:W-:-:S04]  /*2b20*/  USEL UR4, UR4, URZ, UP0 ;  /* 0x000000ff04047287 */ /* 0x000fc80008000000 */
[----:B------:R-:W-:Y:S01]  /*2b30*/  ULEA UR4, UR4, UR7, 0x3 ;  /* 0x0000000704047291 */ /* 0x000fe2000f8e18ff */
[----:B-1----:R-:W-:-:S04]  /*2b40*/  LOP3.LUT R3, R2, UR5, RZ, 0x3c, !PT ;  /* 0x0000000502037c12 */ /* 0x002fc8000f8e3cff */
[----:B------:R-:W-:Y:S01]  /*2b50*/  SHF.L.U32 R3, R3, 0x1f, RZ ;  /* 0x0000001f03037819 */ /* 0x000fe200000006ff */
[----:B------:R-:W-:-:S07]  /*2b60*/  IMAD.U32 R0, RZ, RZ, UR4 ;  /* 0x00000004ff007e24 */ /* 0x000fce000f8e00ff */
.L_x_47:
[----:B-1----:R1:W2:Y:S02]  /*2b70*/  SYNCS.PHASECHK.TRANS64.TRYWAIT P0, [R0+URZ], R3 ;  /* 0x00000003000075a7 */ /* 0x0022a400080011ff */
[----:B--2---:R-:W-:Y:S05]  /*2b80*/  @!P0 NANOSLEEP.SYNCS 0x989680 ;  /* 0x009896800000895d */ /* 0x004fea0003900000 */
[----:B------:R-:W2:Y:S02]  /*2b90*/  @!P0 SYNCS.PHASECHK.TRANS64 P0, [R0+URZ], R3 ;  /* 0x00000003000085a7 */ /* 0x000ea400080010ff */
[----:B--2---:R-:W-:Y:S05]  /*2ba0*/  @P0 EXIT ;  /* 0x000000000000094d */ /* 0x004fea0003800000 */
[----:B------:R-:W-:Y:S05]  /*2bb0*/  BRA `(.L_x_47) ;  /* 0xfffffffc00ec7947 */ /* 0x000fea000383ffff */
.L_x_22:
[----:B------:R-:W-:-:S04]  /*2bc0*/  UISETP.NE.AND UP0, UPT, UR46, URZ, UPT ;  /* 0x000000ff2e00728c */ /* 0x000fc8000bf05270 */
[----:B------:R-:W-:-:S09]  /*2bd0*/  UISETP.NE.OR UP0, UPT, UR18, 0x1, UP0 ;  /* 0x000000011200788c */ /* 0x000fd20008705670 */
[----:B------:R-:W-:Y:S05]  /*2be0*/  BRA.U UP0, `(.L_x_48) ;  /* 0x0000000500487547 */ /* 0x000fea000b800000 */
[----:B------:R-:W-:Y:S01]  /*2bf0*/  ISETP.GE.U32.AND P2, PT, R0, 0x4, PT ;  /* 0x000000040000780c */ /* 0x000fe20003f46070 */
[----:B------:R-:W-:Y:S01]  /*2c00*/  IMAD.MOV.U32 R12, RZ, RZ, 0x1 ;  /* 0x00000001ff0c7424 */ /* 0x000fe200078e00ff */
[----:B------:R-:W-:Y:S02]  /*2c10*/  CS2R R10, SRZ ;  /* 0x00000000000a7805 */ /* 0x000fe4000001ff00 */
[----:B------:R-:W-:Y:S01]  /*2c20*/  CS2R R8, SRZ ;  /* 0x0000000000087805 */ /* 0x000fe2000001ff00 */
[----:B------:R-:W-:Y:S01]  /*2c30*/  UMOV UR6, 0x400 ;  /* 0x0000040000067882 */ /* 0x000fe20000000000 */
[----:B------:R-:W-:Y:S01]  /*2c40*/  UMOV UR5, URZ ;  /* 0x000000ff00057c82 */ /* 0x000fe20008000000 */
[----:B------:R-:W-:-:S12]  /*2c50*/  ULEA UR6, UR46, UR6, 0x18 ;  /* 0x000000062e067291 */ /* 0x000fd8000f8ec0ff */
.L_x_52:
[----:B------:R-:W-:Y:S02]  /*2c60*/  LEA R2, R8, UR6, 0x3 ;  /* 0x0000000608027c11 */ /* 0x000fe4000f8e18ff */
[----:B------:R-:W-:-:S03]  /*2c70*/  SHF.L.U32 R5, R9, 0x1f, RZ ;  /* 0x0000001f09057819 */ /* 0x000fc600000006ff */
[----:B------:R-:W-:Y:S01]  /*2c80*/  VIADD R4, R2, 0xf0 ;  /* 0x000000f002047836 */ /* 0x000fe20000000000 */
[----:B------:R-:W1:Y:S02]  /*2c90*/  SYNCS.PHASECHK.TRANS64.TRYWAIT P0, [R2+URZ+0xe0], R5 ;  /* 0x0000e005020075a7 */ /* 0x000e6400080011ff */
[----:B-1----:R-:W-:Y:S05]  /*2ca0*/  @!P0 BRA `(.L_x_49) ;  /* 0x0000006400b08947 */ /* 0x002fea0003800000 */
.L_x_136:
[----:B------:R-:W-:Y:S01]  /*2cb0*/  ULEA UR4, UR5, UR6, 0x3 ;  /* 0x0000000605047291 */ /* 0x000fe2000f8e18ff */
[----:B------:R-:W-:Y:S02]  /*2cc0*/  PRMT R4, RZ, 0x654, R4 ;  /* 0x00000654ff047816 */ /* 0x000fe40000000004 */
[----:B-1----:R-:W-:Y:S01]  /*2cd0*/  SHF.L.U32 R5, R12, 0x1f, RZ ;  /* 0x0000001f0c057819 */ /* 0x002fe200000006ff */
[----:B------:R-:W-:Y:S01]  /*2ce0*/  UIADD3 UR7, UPT, UPT, UR4, 0x80, URZ ;  /* 0x0000008004077890 */ /* 0x000fe2000fffe0ff */
[----:B------:R1:W-:Y:S05]  /*2cf0*/  SYNCS.ARRIVE.TRANS64.RED.A1T0 RZ, [R4+URZ], RZ ;  /* 0x000000ff04ff79a7 */ /* 0x0003ea00081004ff */
[----:B------:R-:W-:Y:S01]  /*2d00*/  IMAD.U32 R7, RZ, RZ, UR7 ;  /* 0x00000007ff077e24 */ /* 0x000fe2000f8e00ff */
[----:B------:R-:W2:Y:S04]  /*2d10*/  SYNCS.PHASECHK.TRANS64.TRYWAIT P0, [UR4+0x90], R5 ;  /* 0x00009005ff0075a7 */ /* 0x000ea80008001104 */
[----:B------:R-:W-:Y:S01]  /*2d20*/  PRMT R6, R0, 0x654, R7 ;  /* 0x0000065400067816 */ /* 0x000fe20000000007 */
[----:B-1----:R-:W-:Y:S01]  /*2d30*/  @!P2 IMAD.MOV.U32 R4, RZ, RZ, 0x10 ;  /* 0x00000010ff04a424 */ /* 0x002fe200078e00ff */
[----:B--2---:R-:W-:Y:S06]  /*2d40*/  @!P0 BRA `(.L_x_50) ;  /* 0x00000064009c8947 */ /* 0x004fec0003800000 */
.L_x_138:
[----:B------:R-:W-:Y:S01]  /*2d50*/  ULEA UR8, UR5, UR6, 0x4 ;  /* 0x0000000605087291 */ /* 0x000fe2000f8e20ff */
[----:B------:R-:W-:Y:S01]  /*2d60*/  SEL R3, R6, R3, !P2 ;  /* 0x0000000306037207 */ /* 0x000fe20005000000 */
[----:B------:R-:W-:Y:S01]  /*2d70*/  UIADD3 UR9, UPT, UPT, UR4, 0x80, URZ ;  /* 0x0000008004097890 */ /* 0x000fe2000fffe0ff */
[----:B-1----:R-:W-:Y:S01]  /*2d80*/  LEA R2, R11, UR6, 0x3 ;  /* 0x000000060b027c11 */ /* 0x002fe2000f8e18ff */
[----:B------:R-:W-:Y:S01]  /*2d90*/  UIADD3 UR8, UPT, UPT, UR8, 0x110, URZ ;  /* 0x0000011008087890 */ /* 0x000fe2000fffe0ff */
[----:B------:R-:W-:Y:S01]  /*2da0*/  SHF.L.U32 R5, R10, 0x1f, RZ ;  /* 0x0000001f0a057819 */ /* 0x000fe200000006ff */
[----:B------:R1:W-:Y:S01]  /*2db0*/  @!P2 SYNCS.ARRIVE.TRANS64.RED RZ, [R3+URZ], R4 ;  /* 0x0000000403ffa9a7 */ /* 0x0003e200080004ff */
[----:B------:R-:W-:Y:S01]  /*2dc0*/  UIADD3 UR4, UPT, UPT, UR5, 0x1, URZ ;  /* 0x0000000105047890 */ /* 0x000fe2000fffe0ff */
[----:B------:R-:W-:-:S03]  /*2dd0*/  VIADD R8, R8, 0x1 ;  /* 0x0000000108087836 */ /* 0x000fc60000000000 */
[----:B------:R-:W-:Y:S02]  /*2de0*/  UISETP.NE.AND UP0, UPT, UR4, 0x2, UPT ;  /* 0x000000020400788c */ /* 0x000fe4000bf05270 */
[----:B------:R-:W-:Y:S06]  /*2df0*/  UGETNEXTWORKID.BROADCAST [UR8], [UR9] ;  /* 0x00000000080073ca */ /* 0x000fec0008000100 */
[----:B------:R-:W-:Y:S01]  /*2e00*/  USEL UR7, URZ, 0x1, UP0 ;  /* 0x00000001ff077887 */ /* 0x000fe20008000000 */
[----:B------:R-:W-:Y:S01]  /*2e10*/  ISETP.NE.AND P0, PT, R8, 0x2, PT ;  /* 0x000000020800780c */ /* 0x000fe20003f05270 */
[----:B------:R-:W-:Y:S01]  /*2e20*/  USEL UR5, UR4, URZ, UP0 ;  /* 0x000000ff04057287 */ /* 0x000fe20008000000 */
[----:B------:R-:W2:Y:S03]  /*2e30*/  SYNCS.PHASECHK.TRANS64.TRYWAIT P1, [R2+URZ+0x80], R5 ;  /* 0x00008005020075a7 */ /* 0x000ea600080211ff */
[----:B------:R-:W-:Y:S01]  /*2e40*/  LOP3.LUT R12, R12, UR7, RZ, 0x3c, !PT ;  /* 0x000000070c0c7c12 */ /* 0x000fe2000f8e3cff */
[----:B-12---:R-:W-:Y:S07]  /*2e50*/  @!P1 BRA `(.L_x_51) ;  /* 0x0000006400709947 */ /* 0x006fee0003800000 */
.L_x_139:
[C---:B------:R-:W-:Y:S01]  /*2e60*/  LEA R4, R11.reuse, UR6, 0x4 ;  /* 0x000000060b047c11 */ /* 0x040fe2000f8e20ff */
[----:B-1----:R-:W-:Y:S01]  /*2e70*/  VIADD R2, R2, 0x90 ;  /* 0x0000009002027836 */ /* 0x002fe20000000000 */
[----:B------:R-:W-:Y:S01]  /*2e80*/  SEL R8, R8, RZ, P0 ;  /* 0x000000ff08087207 */ /* 0x000fe20000000000 */
[----:B------:R-:W-:-:S03]  /*2e90*/  VIADD R11, R11, 0x1 ;  /* 0x000000010b0b7836 */ /* 0x000fc60000000000 */
[----:B------:R-:W1:Y:S01]  /*2ea0*/  LDS.128 R4, [R4+0x110] ;  /* 0x0001100004047984 */ /* 0x000e620000000c00 */
[----:B------:R-:W-:Y:S02]  /*2eb0*/  PRMT R2, RZ, 0x654, R2 ;  /* 0x00000654ff027816 */ /* 0x000fe40000000002 */
[C---:B------:R-:W-:Y:S01]  /*2ec0*/  ISETP.NE.AND P1, PT, R11.reuse, 0x2, PT ;  /* 0x000000020b00780c */ /* 0x040fe20003f25270 */
[----:B------:R-:W-:Y:S01]  /*2ed0*/  @!PT LDS RZ, [RZ] ;  /* 0x00000000fffff984 */ /* 0x000fe20000000800 */
[----:B------:R-:W-:Y:S01]  /*2ee0*/  @!PT LDS RZ, [RZ] ;  /* 0x00000000fffff984 */ /* 0x000fe20000000800 */
[----:B------:R-:W-:Y:S01]  /*2ef0*/  @!PT LDS RZ, [RZ] ;  /* 0x00000000fffff984 */ /* 0x000fe20000000800 */
[----:B------:R-:W-:Y:S01]  /*2f00*/  @!PT LDS RZ, [RZ] ;  /* 0x00000000fffff984 */ /* 0x000fe20000000800 */
[----:B------:R2:W-:Y:S06]  /*2f10*/  MEMBAR.ALL.CTA ;  /* 0x0000000000007992 */ /* 0x0005ec0000008000 */
[----:B--2---:R-:W2:Y:S01]  /*2f20*/  FENCE.VIEW.ASYNC.S ;  /* 0x00000000000073c6 */ /* 0x004ea20000000000 */
[----:B------:R-:W-:Y:S01]  /*2f30*/  SEL R11, R11, RZ, P1 ;  /* 0x000000ff0b0b7207 */ /* 0x000fe20000800000 */
[----:B--2---:R2:W-:Y:S01]  /*2f40*/  SYNCS.ARRIVE.TRANS64.RED.A1T0 RZ, [R2+URZ], RZ ;  /* 0x000000ff02ff79a7 */ /* 0x0045e200081004ff */
[----:B-1----:R-:W-:-:S02]  /*2f50*/  LOP3.LUT P3, RZ, R6, 0x1, RZ, 0xc0, !PT ;  /* 0x0000000106ff7812 */ /* 0x002fc4000786c0ff */
[----:B------:R-:W-:-:S04]  /*2f60*/  SEL R5, RZ, 0x1, P1 ;  /* 0x00000001ff057807 */ /* 0x000fc80000800000 */
[----:B------:R-:W-:Y:S02]  /*2f70*/  LOP3.LUT R10, R10, R5, RZ, 0x3c, !PT ;  /* 0x000000050a0a7212 */ /* 0x000fe400078e3cff */
[----:B--2---:R-:W-:-:S04]  /*2f80*/  SEL R2, RZ, 0x1, P0 ;  /* 0x00000001ff027807 */ /* 0x004fc80000000000 */
[----:B------:R-:W-:Y:S01]  /*2f90*/  LOP3.LUT R9, R9, R2, RZ, 0x3c, !PT ;  /* 0x0000000209097212 */ /* 0x000fe200078e3cff */
[----:B------:R-:W-:Y:S06]  /*2fa0*/  @P3 BRA `(.L_x_52) ;  /* 0xfffffffc002c3947 */ /* 0x000fec000383ffff */
[----:B------:R-:W-:Y:S01]  /*2fb0*/  ULEA UR4, UR5, UR6, 0x3 ;  /* 0x0000000605047291 */ /* 0x000fe2000f8e18ff */
[----:B------:R-:W-:-:S08]  /*2fc0*/  SHF.L.U32 R3, R12, 0x1f, RZ ;  /* 0x0000001f0c037819 */ /* 0x000fd000000006ff */
[----:B------:R-:W1:Y:S02]  /*2fd0*/  SYNCS.PHASECHK.TRANS64 P0, [UR4+0x90], R3 ;  /* 0x00009003ff0075a7 */ /* 0x000e640008001004 */
[----:B-1----:R-:W-:Y:S05]  /*2fe0*/  @P0 BRA `(.L_x_53) ;  /* 0x0000000000080947 */ /* 0x002fea0003800000 */
[----:B------:R-:W1:Y:S02]  /*2ff0*/  SYNCS.PHASECHK.TRANS64.TRYWAIT P0, [UR4+0x90], R3 ;  /* 0x00009003ff0075a7 */ /* 0x000e640008001104 */
[----:B-1----:R-:W-:Y:S05]  /*3000*/  @!P0 BRA `(.L_x_54) ;  /* 0x0000006400188947 */ /* 0x002fea0003800000 */
.L_x_53:
[----:B------:R-:W-:-:S04]  /*3010*/  UIADD3 UR7, UPT, UPT, UR5, 0x1, URZ ;  /* 0x0000000105077890 */ /* 0x000fc8000fffe0ff */
[----:B------:R-:W-:-:S04]  /*3020*/  UISETP.NE.AND UP0, UPT, UR7, 0x2, UPT ;  /* 0x000000020700788c */ /* 0x000fc8000bf05270 */
[----:B------:R-:W-:Y:S02]  /*3030*/  USEL UR8, URZ, 0x1, UP0 ;  /* 0x00000001ff087887 */ /* 0x000fe40008000000 */
[----:B------:R-:W-:-:S04]  /*3040*/  USEL UR7, UR7, URZ, UP0 ;  /* 0x000000ff07077287 */ /* 0x000fc80008000000 */
[----:B------:R-:W-:Y:S01]  /*3050*/  ULEA UR7, UR7, UR6, 0x3 ;  /* 0x0000000607077291 */ /* 0x000fe2000f8e18ff */
[----:B-1----:R-:W-:-:S04]  /*3060*/  LOP3.LUT R3, R12, UR8, RZ, 0x3c, !PT ;  /* 0x000000080c037c12 */ /* 0x002fc8000f8e3cff */
[----:B------:R-:W-:-:S04]  /*3070*/  SHF.L.U32 R0, R3, 0x1f, RZ ;  /* 0x0000001f03007819 */ /* 0x000fc800000006ff */
[----:B------:R-:W1:Y:S02]  /*3080*/  SYNCS.PHASECHK.TRANS64 P0, [UR7+0x90], R0 ;  /* 0x00009000ff0075a7 */ /* 0x000e640008001007 */
[----:B-1----:R-:W-:Y:S05]  /*3090*/  @P0 EXIT ;  /* 0x000000000000094d */ /* 0x002fea0003800000 */
[----:B------:R-:W-:Y:S02]  /*30a0*/  SHF.L.U32 R3, R3, 0x1f, RZ ;  /* 0x0000001f03037819 */ /* 0x000fe400000006ff */
[----:B------:R-:W-:-:S07]  /*30b0*/  MOV R0, UR7 ;  /* 0x0000000700007c02 */ /* 0x000fce0008000f00 */
.L_x_55:
[----:B-1----:R1:W2:Y:S02]  /*30c0*/  SYNCS.PHASECHK.TRANS64.TRYWAIT P0, [R0+URZ+0x90], R3 ;  /* 0x00009003000075a7 */ /* 0x0022a400080011ff */
[----:B--2---:R-:W-:Y:S05]  /*30d0*/  @!P0 NANOSLEEP.SYNCS 0x989680 ;  /* 0x009896800000895d */ /* 0x004fea0003900000 */
[----:B------:R-:W2:Y:S02]  /*30e0*/  @!P0 SYNCS.PHASECHK.TRANS64 P0, [R0+URZ+0x90], R3 ;  /* 0x00009003000085a7 */ /* 0x000ea400080010ff */
[----:B--2---:R-:W-:Y:S05]  /*30f0*/  @P0 EXIT ;  /* 0x000000000000094d */ /* 0x004fea0003800000 */
[----:B------:R-:W-:Y:S05]  /*3100*/  BRA `(.L_x_55) ;  /* 0xfffffffc00ec7947 */ /* 0x000fea000383ffff */
.L_x_48:
[----:B------:R-:W-:Y:S05]  /*3110*/  BRA.U UP4, `(.L_x_56) ;  /* 0x0000001104d87547 */ /* 0x000fea000b800000 */
[----:B------:R-:W-:Y:S01]  /*3120*/  UMOV UR4, 0x40 ;  /* 0x0000004000047882 */ /* 0x000fe20000000000 */
[----:B------:R-:W-:Y:S01]  /*3130*/  NOP ;  /* 0x0000000000007918 */ /* 0x000fe20000000000 */
[----:B------:R-:W-:Y:S01]  /*3140*/  ULEA UR5, UR46, UR4, 0x18 ;  /* 0x000000042e057291 */ /* 0x000fe2000f8ec0ff */
[----:B------:R-:W-:Y:S02]  /*3150*/  UMOV UR6, 0x400 ;  /* 0x0000040000067882 */ /* 0x000fe40000000000 */
[----:B------:R-:W-:-:S06]  /*3160*/  ULEA UR6, UR46, UR6, 0x18 ;  /* 0x000000062e067291 */ /* 0x000fcc000f8ec0ff */
[----:B------:R-:W1:Y:S02]  /*3170*/  LDS.U8 R0, [UR5+0x1c] ;  /* 0x00001c05ff007984 */ /* 0x000e640008000000 */
[----:B-1----:R-:W-:-:S13]  /*3180*/  ISETP.NE.AND P0, PT, R0, RZ, PT ;  /* 0x000000ff0000720c */ /* 0x002fda0003f05270 */
[----:B------:R-:W-:Y:S05]  /*3190*/  @P0 BRA `(.L_x_57) ;  /* 0x0000000400080947 */ /* 0x000fea0003800000 */
[----:B------:R-:W-:Y:S02]  /*31a0*/  UISETP.NE.U32.AND UP1, UPT, UR45, 0x1, UPT ;  /* 0x000000012d00788c */ /* 0x000fe4000bf25070 */
[----:B------:R-:W-:-:S07]  /*31b0*/  UIADD3 UR7, UPT, UPT, UR5, 0x8, URZ ;  /* 0x0000000805077890 */ /* 0x000fce000fffe0ff */
[----:B------:R-:W-:Y:S05]  /*31c0*/  BRA.U !UP1, `(.L_x_58) ;  /* 0x00000001099c7547 */ /* 0x000fea000b800000 */
[----:B------:R-:W-:Y:S01]  /*31d0*/  ELECT P0, URZ, PT ;  /* 0x0000000000ff782f */ /* 0x000fe20003800000 */
[----:B------:R-:W-:-:S12]  /*31e0*/  BSSY B0, `(.L_x_58) ;  /* 0x0000025000007945 */ /* 0x000fd80003800000 */
[----:B------:R-:W-:Y:S05]  /*31f0*/  @!P0 BRA `(.L_x_59) ;  /* 0x00000000008c8947 */ /* 0x000fea0003800000 */
[----:B------:R-:W-:-:S05]  /*3200*/  UMOV UR4, 0x10 ;  /* 0x0000001000047882 */ /* 0x000fca0000000000 */
[----:B------:R-:W-:Y:S04]  /*3210*/  DEPBAR.LE SB1, 0x36 ;  /* 0x00009d800000791a */ /* 0x000fe80000000000 */
[----:B------:R-:W1:Y:S02]  /*3220*/  UTCATOMSWS.2CTA.FIND_AND_SET.ALIGN UP0, UR4, UR4 ;  /* 0x00000004000475e3 */ /* 0x000e640008200800 */
[----:B-1----:R-:W-:Y:S01]  /*3230*/  MOV R11, UR4 ;  /* 0x00000004000b7c02 */ /* 0x002fe20008000f00 */
[----:B------:R-:W-:Y:S06]  /*3240*/  BRA.U UP0, `(.L_x_60) ;  /* 0x0000000100187547 */ /* 0x000fec000b800000 */
.L_x_61:
[----:B------:R-:W-:Y:S05]  /*3250*/  NANOSLEEP 0x64 ;  /* 0x000000640000795d */ /* 0x000fea0003800000 */
[----:B------:R-:W-:-:S05]  /*3260*/  UMOV UR4, 0x10 ;  /* 0x0000001000047882 */ /* 0x000fca0000000000 */
[----:B------:R-:W-:Y:S04]  /*3270*/  DEPBAR.LE SB1, 0x36 ;  /* 0x00009d800000791a */ /* 0x000fe80000000000 */
[----:B------:R-:W1:Y:S02]  /*3280*/  UTCATOMSWS.2CTA.FIND_AND_SET.ALIGN UP0, UR4, UR4 ;  /* 0x00000004000475e3 */ /* 0x000e640008200800 */
[----:B-1----:R-:W-:Y:S01]  /*3290*/  MOV R11, UR4 ;  /* 0x00000004000b7c02 */ /* 0x002fe20008000f00 */
[----:B------:R-:W-:Y:S05]  /*32a0*/  BRA.U !UP0, `(.L_x_61) ;  /* 0xfffffffd08e87547 */ /* 0x000fea000b83ffff */
.L_x_60:
[----:B------:R-:W1:Y:S01]  /*32b0*/  LDS R7, [UR5+0x10] ;  /* 0x00001005ff077984 */ /* 0x000e620008000800 */
[----:B------:R-:W-:Y:S01]  /*32c0*/  IMAD.U32 R5, RZ, RZ, UR6 ;  /* 0x00000006ff057e24 */ /* 0x000fe2000f8e00ff */
[----:B------:R-:W-:-:S03]  /*32d0*/  MOV R4, UR47 ;  /* 0x0000002f00047c02 */ /* 0x000fc60008000f00 */
[----:B------:R-:W-:Y:S01]  /*32e0*/  VIADD R5, R5, 0x130 ;  /* 0x0000013005057836 */ /* 0x000fe20000000000 */
[----:B-1----:R-:W-:-:S04]  /*32f0*/  SHF.L.U32 R7, R7, 0x1f, RZ ;  /* 0x0000001f07077819 */ /* 0x002fc800000006ff */
[----:B------:R-:W1:Y:S02]  /*3300*/  SYNCS.PHASECHK.TRANS64.TRYWAIT P0, [UR5+0x8], R7 ;  /* 0x00000807ff0075a7 */ /* 0x000e640008001105 */
[----:B-1----:R-:W-:Y:S05]  /*3310*/  @P0 BRA `(.L_x_62) ;  /* 0x0000000000080947 */ /* 0x002fea0003800000 */
[----:B------:R-:W1:Y:S02]  /*3320*/  SYNCS.PHASECHK.TRANS64.TRYWAIT P0, [UR5+0x8], R7 ;  /* 0x00000807ff0075a7 */ /* 0x000e640008001105 */
[----:B-1----:R-:W-:Y:S05]  /*3330*/  @!P0 BRA `(.L_x_63) ;  /* 0x0000006000648947 */ /* 0x002fea0003800000 */
.L_x_62:
[----:B-1----:R-:W-:Y:S01]  /*3340*/  HFMA2 R0, -RZ, RZ, 0, 5.9604644775390625e-08 ;  /* 0x00000001ff007431 */ /* 0x002fe200000001ff */
[----:B------:R-:W-:Y:S01]  /*3350*/  UPRMT UR4, UR47, 0x654, UR7 ;  /* 0x000006542f047896 */ /* 0x000fe20008000007 */
[----:B------:R-:W-:Y:S01]  /*3360*/  IMAD.MOV.U32 R8, RZ, RZ, 0xffff ;  /* 0x0000ffffff087424 */ /* 0x000fe200078e00ff */
[----:B------:R-:W-:Y:S01]  /*3370*/  PRMT R4, R4, 0x654, R5 ;  /* 0x0000065404047816 */ /* 0x000fe20000000005 */
[----:B------:R-:W-:Y:S02]  /*3380*/  IMAD.MOV.U32 R6, RZ, RZ, 0x4 ;  /* 0x00000004ff067424 */ /* 0x000fe400078e00ff */
[----:B------:R-:W-:Y:S01]  /*3390*/  IMAD.SHL.U32 R9, R11, 0x20, RZ ;  /* 0x000000200b097824 */ /* 0x000fe200078e00ff */
[----:B------:R-:W-:Y:S02]  /*33a0*/  MOV R5, UR4 ;  /* 0x0000000400057c02 */ /* 0x000fe40008000f00 */
[-C--:B------:R-:W-:Y:S01]  /*33b0*/  SHF.L.U32 R8, R8, R11.reuse, RZ ;  /* 0x0000000b08087219 */ /* 0x080fe200000006ff */
[----:B------:R1:W-:Y:S01]  /*33c0*/  SYNCS.ARRIVE.TRANS64.RED RZ, [UR4], R6 ;  /* 0x00000006ffff79a7 */ /* 0x0003e20008000404 */
[----:B------:R-:W-:Y:S01]  /*33d0*/  SHF.L.U32 R7, R0, R11, RZ ;  /* 0x0000000b00077219 */ /* 0x000fe200000006ff */
[----:B------:R1:W-:Y:S04]  /*33e0*/  STS [UR6+0x130], R9 ;  /* 0x00013009ff007988 */ /* 0x0003e80008000806 */
[----:B------:R1:W-:Y:S04]  /*33f0*/  STAS [R4.64], R11 ;  /* 0x0000000b04007dbd */ /* 0x0003e8000c0008ff */
[----:B------:R1:W-:Y:S04]  /*3400*/  ATOMS.OR RZ, [UR5+0x14], R8 ;  /* 0x00001408ffff798c */ /* 0x0003e8000b000005 */
[----:B------:R1:W-:Y:S04]  /*3410*/  ATOMS.OR RZ, [UR5+0x18], R7 ;  /* 0x00001807ffff798c */ /* 0x0003e8000b000005 */
[----:B------:R1:W-:Y:S02]  /*3420*/  ATOMS.XOR RZ, [UR5+0x10], R0 ;  /* 0x00001000ffff798c */ /* 0x0003e4000b800005 */
.L_x_59:
[----:B------:R-:W-:Y:S05]  /*3430*/  BSYNC B0 ;  /* 0x0000000000007941 */ /* 0x000fea0003800000 */
.L_x_58:
[----:B------:R-:W-:Y:S05]  /*3440*/  BRA.U UP1, `(.L_x_64) ;  /* 0x00000001016c7547 */ /* 0x000fea000b800000 */
[----:B------:R-:W-:-:S03]  /*3450*/  UMOV UR4, 0xffffffff ;  /* 0xffffffff00047882 */ /* 0x000fc60000000000 */
[----:B------:R-:W-:Y:S05]  /*3460*/  BRA.DIV UR4, `(.L_x_65) ;  /* 0x0000006204307947 */ /* 0x000fea000b800000 */
[----:B------:R-:W-:-:S13]  /*3470*/  ELECT P0, URZ, PT ;  /* 0x0000000000ff782f */ /* 0x000fda0003800000 */
.L_x_143:
[----:B------:R-:W-:Y:S05]  /*3480*/  @!P0 BRA `(.L_x_64) ;  /* 0x00000000005c8947 */ /* 0x000fea0003800000 */
[----:B-1----:R-:W1:Y:S02]  /*3490*/  LDS R5, [UR5+0x10] ;  /* 0x00001005ff057984 */ /* 0x002e640008000800 */
[----:B-1----:R-:W-:-:S04]  /*34a0*/  SHF.L.U32 R5, R5, 0x1f, RZ ;  /* 0x0000001f05057819 */ /* 0x002fc800000006ff */
[----:B------:R-:W1:Y:S02]  /*34b0*/  SYNCS.PHASECHK.TRANS64.TRYWAIT P0, [UR5+0x8], R5 ;  /* 0x00000805ff0075a7 */ /* 0x000e640008001105 */
[----:B-1----:R-:W-:Y:S05]  /*34c0*/  @P0 BRA `(.L_x_66) ;  /* 0x0000000000080947 */ /* 0x002fea0003800000 */
[----:B------:R-:W1:Y:S02]  /*34d0*/  SYNCS.PHASECHK.TRANS64.TRYWAIT P0, [UR5+0x8], R5 ;  /* 0x00000805ff0075a7 */ /* 0x000e640008001105 */
[----:B-1----:R-:W-:Y:S05]  /*34e0*/  @!P0 BRA `(.L_x_67) ;  /* 0x0000006000348947 */ /* 0x002fea0003800000 */
.L_x_66:
[----:B------:R-:W2:Y:S01]  /*34f0*/  LDS R7, [UR6+0x130] ;  /* 0x00013006ff077984 */ /* 0x000ea20008000800 */
[----:B-1----:R-:W-:Y:S02]  /*3500*/  HFMA2 R0, -RZ, RZ, 0, 5.9604644775390625e-08 ;  /* 0x00000001ff007431 */ /* 0x002fe400000001ff */
[----:B------:R-:W-:Y:S01]  /*3510*/  IMAD.MOV.U32 R4, RZ, RZ, 0xffff ;  /* 0x0000ffffff047424 */ /* 0x000fe200078e00ff */
[----:B------:R-:W-:Y:S01]  /*3520*/  UPRMT UR4, UR47, 0x654, UR7 ;  /* 0x000006542f047896 */ /* 0x000fe20008000007 */
[----:B--2---:R-:W-:-:S03]  /*3530*/  IMAD.SHL.U32 R5, R7, 0x20, RZ ;  /* 0x0000002007057824 */ /* 0x004fc600078e00ff */
[-C--:B------:R-:W-:Y:S02]  /*3540*/  SHF.L.U32 R4, R4, R7.reuse, RZ ;  /* 0x0000000704047219 */ /* 0x080fe400000006ff */
[----:B------:R-:W-:Y:S01]  /*3550*/  SHF.L.U32 R7, R0, R7, RZ ;  /* 0x0000000700077219 */ /* 0x000fe200000006ff */
[----:B------:R2:W-:Y:S04]  /*3560*/  STS [UR6+0x130], R5 ;  /* 0x00013005ff007988 */ /* 0x0005e80008000806 */
[----:B------:R2:W-:Y:S04]  /*3570*/  ATOMS.OR RZ, [UR5+0x14], R4 ;  /* 0x00001404ffff798c */ /* 0x0005e8000b000005 */
[----:B------:R2:W-:Y:S01]  /*3580*/  ATOMS.OR RZ, [UR5+0x18], R7 ;  /* 0x00001807ffff798c */ /* 0x0005e2000b000005 */
[----:B------:R-:W-:Y:S03]  /*3590*/  SYNCS.ARRIVE.TRANS64.RED.A1T0 RZ, [UR4], RZ ;  /* 0x000000ffffff79a7 */ /* 0x000fe60008100404 */
[----:B------:R2:W-:Y:S01]  /*35a0*/  ATOMS.XOR RZ, [UR5+0x10], R0 ;  /* 0x00001000ffff798c */ /* 0x0005e2000b800005 */
[----:B------:R-:W-:Y:S05]  /*35b0*/  BRA `(.L_x_64) ;  /* 0x0000000000107947 */ /* 0x000fea0003800000 */
.L_x_57:
[----:B------:R-:W-:Y:S02]  /*35c0*/  MOV R0, 0xffffffff ;  /* 0xffffffff00007802 */ /* 0x000fe40000000f00 */
[----:B------:R-:W-:-:S03]  /*35d0*/  MOV R4, 0x3600 ;  /* 0x0000360000047802 */ /* 0x000fc60000000f00 */
[----:B------:R1:W-:Y:S04]  /*35e0*/  STS [UR6+0x130], R0 ;  /* 0x00013000ff007988 */ /* 0x0003e80008000806 */
[----:B-1---5:R-:W-:Y:S05]  /*35f0*/  CALL.REL.NOINC `($__internal_1_$__cuda_sm10x_tcgen05_guardrail_trap_phase_invalid_during_alloc) ;  /* 0x00000064007c7944 */ /* 0x022fea0003c00000 */
.L_x_64:
[----:B------:R-:W-:Y:S05]  /*3600*/  WARPSYNC.ALL ;  /* 0x0000000000007948 */ /* 0x000fea0003800000 */
[----:B------:R-:W3:Y:S01]  /*3610*/  S2UR UR4, SR_CgaCtaId ;  /* 0x00000000000479c3 */ /* 0x000ee20000008800 */
[----:B------:R-:W-:Y:S01]  /*3620*/  UMOV UR26, 0x400 ;  /* 0x00000400001a7882 */ /* 0x000fe20000000000 */
[----:B------:R-:W-:-:S06]  /*3630*/  NOP ;  /* 0x0000000000007918 */ /* 0x000fcc0000000000 */
[----:B------:R-:W-:Y:S06]  /*3640*/  BAR.ARV 0x6, 0xa0 ;  /* 0x0182800000007b1d */ /* 0x000fec0000002000 */
[----:B------:R-:W4:Y:S01]  /*3650*/  LDCU UR6, c[0x0][0x38c] ;  /* 0x00007180ff0677ac */ /* 0x000f220008000800 */
[----:B------:R-:W-:Y:S01]  /*3660*/  LOP3.LUT R3, R3, 0xffff, RZ, 0xc0, !PT ;  /* 0x0000ffff03037812 */ /* 0x000fe200078ec0ff */
[----:B-1----:R-:W-:Y:S01]  /*3670*/  IMAD.MOV.U32 R9, RZ, RZ, 0x1 ;  /* 0x00000001ff097424 */ /* 0x002fe200078e00ff */
[----:B------:R-:W-:Y:S01]  /*3680*/  LOP3.LUT R2, R2, 0xffff, RZ, 0xc0, !PT ;  /* 0x0000ffff02027812 */ /* 0x000fe200078ec0ff */
[----:B------:R-:W-:Y:S01]  /*3690*/  IMAD.MOV.U32 R8, RZ, RZ, RZ ;  /* 0x000000ffff087224 */ /* 0x000fe200078e00ff */
[----:B------:R-:W-:Y:S01]  /*36a0*/  R2UR UR28, R3 ;  /* 0x00000000031c72ca */ /* 0x000fe200000e0000 */
[----:B------:R-:W-:Y:S01]  /*36b0*/  UMOV UR32, URZ ;  /* 0x000000ff00207c82 */ /* 0x000fe20008000000 */
[----:B------:R-:W-:-:S02]  /*36c0*/  R2UR UR42, R2 ;  /* 0x00000000022a72ca */ /* 0x000fc400000e0000 */
[----:B------:R-:W-:Y:S01]  /*36d0*/  CS2R R2, SRZ ;  /* 0x0000000000027805 */ /* 0x000fe2000001ff00 */
[----:B------:R-:W-:Y:S01]  /*36e0*/  UMOV UR23, URZ ;  /* 0x000000ff00177c82 */ /* 0x000fe20008000000 */
[----:B---3--:R-:W-:Y:S01]  /*36f0*/  ULEA UR26, UR4, UR26, 0x18 ;  /* 0x0000001a041a7291 */ /* 0x008fe2000f8ec0ff */
[----:B------:R-:W-:Y:S01]  /*3700*/  UMOV UR22, URZ ;  /* 0x000000ff00167c82 */ /* 0x000fe20008000000 */
[----:B------:R-:W-:Y:S02]  /*3710*/  UISETP.NE.AND UP3, UPT, UR45, URZ, UPT ;  /* 0x000000ff2d00728c */ /* 0x000fe4000bf65270 */
[----:B------:R-:W-:Y:S02]  /*3720*/  UIADD3 UR5, UPT, UPT, UR26, 0x8400, URZ ;  /* 0x000084001a057890 */ /* 0x000fe4000fffe0ff */
[----:B------:R-:W-:-:S03]  /*3730*/  UIADD3 UR4, UPT, UPT, UR26, 0x1c400, URZ ;  /* 0x0001c4001a047890 */ /* 0x000fc6000fffe0ff */
[----:B--2---:R-:W1:Y:S01]  /*3740*/  LDS R0, [UR26+0x130] ;  /* 0x0001301aff007984 */ /* 0x004e620008000800 */
[----:B----4-:R-:W-:Y:S02]  /*3750*/  UIADD3 UR6, UPT, UPT, UR6, 0x7f, URZ ;  /* 0x0000007f06067890 */ /* 0x010fe4000fffe0ff */
[----:B------:R-:W-:Y:S02]  /*3760*/  USHF.R.U32.HI UR5, URZ, 0x4, UR5 ;  /* 0x00000004ff057899 */ /* 0x000fe40008011605 */
[----:B------:R-:W-:Y:S02]  /*3770*/  USHF.R.S32.HI UR33, URZ, 0x1f, UR6 ;  /* 0x0000001fff217899 */ /* 0x000fe40008011406 */
[----:B------:R-:W-:Y:S02]  /*3780*/  USHF.R.U32.HI UR4, URZ, 0x4, UR4 ;  /* 0x00000004ff047899 */ /* 0x000fe40008011604 */
[----:B------:R-:W-:Y:S02]  /*3790*/  ULEA.HI UR33, UR33, UR6, URZ, 0x7 ;  /* 0x0000000621217291 */ /* 0x000fe4000f8f38ff */
[----:B------:R-:W-:-:S02]  /*37a0*/  ULOP3.LUT UR5, UR5, 0x3fff, URZ, 0xc0, !UPT ;  /* 0x00003fff05057892 */ /* 0x000fc4000f8ec0ff */
[----:B------:R-:W-:Y:S02]  /*37b0*/  USHF.R.S32.HI UR33, URZ, 0x7, UR33 ;  /* 0x00000007ff217899 */ /* 0x000fe40008011421 */
[----:B------:R-:W-:Y:S02]  /*37c0*/  ULOP3.LUT UR30, UR4, 0x3fff, URZ, 0xc0, !UPT ;  /* 0x00003fff041e7892 */ /* 0x000fe4000f8ec0ff */
[----:B------:R-:W-:Y:S01]  /*37d0*/  UISETP.LT.AND UP0, UPT, UR33, 0x1, UPT ;  /* 0x000000012100788c */ /* 0x000fe2000bf01270 */
[----:B------:R-:W-:Y:S01]  /*37e0*/  UMOV UR40, 0x0 ;  /* 0x0000000000287882 */ /* 0x000fe20000000000 */
[----:B------:R-:W-:Y:S01]  /*37f0*/  UMOV UR41, 0x102004a0 ;  /* 0x102004a000297882 */ /* 0x000fe20000000000 */
[----:B------:R-:W-:Y:S02]  /*3800*/  ULOP3.LUT UR29, UR5, 0x10000, URZ, 0xfc, !UPT ;  /* 0x00010000051d7892 */ /* 0x000fe4000f8efcff */
[----:B------:R-:W-:Y:S02]  /*3810*/  ULOP3.LUT UR30, UR30, 0x10000, URZ, 0xfc, !UPT ;  /* 0x000100001e1e7892 */ /* 0x000fe4000f8efcff */
[----:B------:R-:W-:Y:S01]  /*3820*/  USEL UR43, UR33, 0x1, !UP0 ;  /* 0x00000001212b7887 */ /* 0x000fe2000c000000 */
[----:B------:R-:W-:Y:S01]  /*3830*/  UMOV UR38, 0x0 ;  /* 0x0000000000267882 */ /* 0x000fe20000000000 */
[----:B------:R-:W-:Y:S01]  /*3840*/  UMOV UR39, 0x102004a0 ;  /* 0x102004a000277882 */ /* 0x000fe20000000000 */
[----:B------:R-:W-:Y:S01]  /*3850*/  UMOV UR36, 0x0 ;  /* 0x0000000000247882 */ /* 0x000fe20000000000 */
[----:B------:R-:W-:Y:S01]  /*3860*/  UMOV UR37, 0x102004a0 ;  /* 0x102004a000257882 */ /* 0x000fe20000000000 */
[----:B------:R-:W-:Y:S01]  /*3870*/  UMOV UR34, 0x0 ;  /* 0x0000000000227882 */ /* 0x000fe20000000000 */
[----:B------:R-:W-:Y:S01]  /*3880*/  UMOV UR35, 0x102004a0 ;  /* 0x102004a000237882 */ /* 0x000fe20000000000 */
[----:B-1----:R-:W-:-:S15]  /*3890*/  R2UR UR44, R0 ;  /* 0x00000000002c72ca */ /* 0x002fde00000e0000 */
.L_x_75:
[C---:B------:R-:W-:Y:S02]  /*38a0*/  LEA R0, R8.reuse, UR26, 0x3 ;  /* 0x0000001a08007c11 */ /* 0x040fe4000f8e18ff */
[----:B------:R-:W-:Y:S02]  /*38b0*/  SHF.L.U32 R5, R3, 0x1f, RZ ;  /* 0x0000001f03057819 */ /* 0x000fe400000006ff */
[----:B------:R-:W-:Y:S02]  /*38c0*/  LEA R4, R8, UR26, 0x4 ;  /* 0x0000001a08047c11 */ /* 0x000fe4000f8e20ff */
[----:B------:R-:W1:Y:S02]  /*38d0*/  SYNCS.PHASECHK.TRANS64.TRYWAIT P0, [R0+URZ+0x80], R5 ;  /* 0x00008005000075a7 */ /* 0x000e6400080011ff */
[----:B-1-3--:R-:W-:Y:S05]  /*38e0*/  @!P0 BRA `(.L_x_68) ;  /* 0x0000005c004c8947 */ /* 0x00afea0003800000 */
.L_x_144:
[----:B-1----:R-:W1:Y:S01]  /*38f0*/  LDS.128 R4, [R4+0x110] ;  /* 0x0001100004047984 */ /* 0x002e620000000c00 */
[----:B------:R-:W-:Y:S02]  /*3900*/  VIADD R0, R0, 0x90 ;  /* 0x0000009000007836 */ /* 0x000fe40000000000 */
[----:B------:R-:W-:Y:S01]  /*3910*/  VIADD R8, R8, 0x1 ;  /* 0x0000000108087836 */ /* 0x000fe20000000000 */
[----:B------:R-:W-:Y:S01]  /*3920*/  @!PT LDS RZ, [RZ] ;  /* 0x00000000fffff984 */ /* 0x000fe20000000800 */
[----:B------:R-:W-:Y:S01]  /*3930*/  @!PT LDS RZ, [RZ] ;  /* 0x00000000fffff984 */ /* 0x000fe20000000800 */
[----:B------:R-:W-:Y:S01]  /*3940*/  @!PT LDS RZ, [RZ] ;  /* 0x00000000fffff984 */ /* 0x000fe20000000800 */
[----:B------:R-:W-:Y:S01]  /*3950*/  @!PT LDS RZ, [RZ] ;  /* 0x00000000fffff984 */ /* 0x000fe20000000800 */
[----:B------:R2:W-:Y:S06]  /*3960*/  MEMBAR.ALL.CTA ;  /* 0x0000000000007992 */ /* 0x0005ec0000008000 */
[----:B--2---:R-:W2:Y:S01]  /*3970*/  FENCE.VIEW.ASYNC.S ;  /* 0x00000000000073c6 */ /* 0x004ea20000000000 */
[----:B------:R-:W-:-:S04]  /*3980*/  PRMT R0, RZ, 0x654, R0 ;  /* 0x00000654ff007816 */ /* 0x000fc80000000000 */
[----:B--2---:R2:W-:Y:S01]  /*3990*/  SYNCS.ARRIVE.TRANS64.RED.A1T0 RZ, [R0+URZ], RZ ;  /* 0x000000ff00ff79a7 */ /* 0x0045e200081004ff */
[----:B-1----:R-:W-:Y:S01]  /*39a0*/  LOP3.LUT P1, RZ, R6, 0x1, RZ, 0xc0, !PT ;  /* 0x0000000106ff7812 */ /* 0x002fe2000782c0ff */
[----:B--2---:R-:W-:-:S12]  /*39b0*/  BRA.U UP3, `(.L_x_69) ;  /* 0x0000000503087547 */ /* 0x004fd8000b800000 */
[----:B------:R-:W1:Y:S01]  /*39c0*/  LDCU UR4, c[0x0][0x38c] ;  /* 0x00007180ff0477ac */ /* 0x000e620008000800 */
[----:B------:R-:W-:Y:S02]  /*39d0*/  PLOP3.LUT P2, PT, PT, PT, PT, 0x80, 0x8 ;  /* 0x000000000008781c */ /* 0x000fe40003f4f070 */
[----:B------:R-:W-:Y:S01]  /*39e0*/  SHF.L.U32 R5, R9, 0x1f, RZ ;  /* 0x0000001f09057819 */ /* 0x000fe200000006ff */
[----:B------:R-:W-:Y:S02]  /*39f0*/  ULEA UR31, UR32, UR26, 0x3 ;  /* 0x0000001a201f7291 */ /* 0x000fe4000f8e18ff */
[----:B------:R-:W-:Y:S02]  /*3a00*/  ULEA UR11, UR32, UR44, 0x7 ;  /* 0x0000002c200b7291 */ /* 0x000fe4000f8e38ff */
[----:B-1----:R-:W-:-:S06]  /*3a10*/  UISETP.GE.AND UP0, UPT, UR4, 0x1, UPT ;  /* 0x000000010400788c */ /* 0x002fcc000bf06270 */
[----:B------:R-:W-:-:S05]  /*3a20*/  PLOP3.LUT P0, PT, PT, PT, UP0, 0x80, 0x8 ;  /* 0x000000000008781c */ /* 0x000fca0003f0f008 */
[----:B------:R-:W-:-:S08]  /*3a30*/  @UP0 ULEA UR4, UR23, UR26, 0x3 ;  /* 0x0000001a17040291 */ /* 0x000fd0000f8e18ff */
[----:B------:R-:W-:-:S04]  /*3a40*/  @P0 SHF.L.U32 R0, R2, 0x1f, RZ ;  /* 0x0000001f02000819 */ /* 0x000fc800000006ff */
[----:B------:R1:W2:Y:S01]  /*3a50*/  @P0 SYNCS.PHASECHK.TRANS64.TRYWAIT P2, [UR4], R0 ;  /* 0x00000000ff0005a7 */ /* 0x0002a20008041104 */
[----:B------:R-:W3:Y:S02]  /*3a60*/  SYNCS.PHASECHK.TRANS64.TRYWAIT P0, [UR31+0xc0], R5 ;  /* 0x0000c005ff0075a7 */ /* 0x000ee4000800111f */
[----:B-123--:R-:W-:Y:S05]  /*3a70*/  @!P0 BRA `(.L_x_70) ;  /* 0x0000005800fc8947 */ /* 0x00efea0003800000 */
.L_x_146:
[----:B------:R-:W-:Y:S01]  /*3a80*/  UMOV UR27, UR22 ;  /* 0x00000016001b7c82 */ /* 0x000fe20008000000 */
[----:B------:R-:W-:Y:S05]  /*3a90*/  BRA.U !UP0, `(.L_x_71) ;  /* 0x0000000108c07547 */ /* 0x000fea000b800000 */
[----:B------:R-:W-:Y:S02]  /*3aa0*/  UIADD3 UR27, UPT, UPT, UR43, UR22, URZ ;  /* 0x000000162b1b7290 */ /* 0x000fe4000fffe0ff */
[----:B------:R-:W-:Y:S01]  /*3ab0*/  UPLOP3.LUT UP2, UPT, UPT, UPT, UPT, 0x40, 0x4 ;  /* 0x000000000004789c */ /* 0x000fe20003f4e870 */
[----:B------:R-:W-:Y:S01]  /*3ac0*/  UMOV UR24, UR33 ;  /* 0x0000002100187c82 */ /* 0x000fe20008000000 */
[----:B------:R-:W-:-:S09]  /*3ad0*/  UMOV UR10, UR23 ;  /* 0x00000017000a7c82 */ /* 0x000fd20008000000 */
.L_x_74:
[----:B--2---:R-:W-:Y:S01]  /*3ae0*/  ULEA UR5, UR10, UR26, 0x3 ;  /* 0x0000001a0a057291 */ /* 0x004fe2000f8e18ff */
[----:B---3--:R-:W-:Y:S11]  /*3af0*/  @P2 BRA `(.L_x_72) ;  /* 0x00000000000c2947 */ /* 0x008ff60003800000 */
[----:B-1----:R-:W-:Y:S04]  /*3b00*/  SHF.L.U32 R5, R2, 0x1f, RZ ;  /* 0x0000001f02057819 */ /* 0x002fe800000006ff */
[----:B------:R-:W1:Y:S02]  /*3b10*/  SYNCS.PHASECHK.TRANS64.TRYWAIT P0, [UR5], R5 ;  /* 0x00000005ff0075a7 */ /* 0x000e640008001105 */
[----:B-1----:R-:W-:Y:S05]  /*3b20*/  @!P0 BRA `(.L_x_73) ;  /* 0x0000005800e88947 */ /* 0x002fea0003800000 */
.L_x_72:
[----:B------:R-:W-:Y:S01]  /*3b30*/  UISETP.NE.AND UP0, UPT, UR24, 0x1, UPT ;  /* 0x000000011800788c */ /* 0x000fe2000bf05270 */
[----:B------:R-:W-:Y:S01]  /*3b40*/  PLOP3.LUT P2, PT, PT, PT, PT, 0x80, 0x8 ;  /* 0x000000000008781c */ /* 0x000fe20003f4f070 */
[----:B------:R-:W-:Y:S02]  /*3b50*/  UIADD3 UR4, UPT, UPT, UR10, 0x1, URZ ;  /* 0x000000010a047890 */ /* 0x000fe4000fffe0ff */
[----:B------:R-:W-:Y:S02]  /*3b60*/  UIADD3 UR25, UPT, UPT, UR5, 0x28, URZ ;  /* 0x0000002805197890 */ /* 0x000fe4000fffe0ff */
[----:B------:R-:W-:Y:S01]  /*3b70*/  UISETP.NE.AND UP1, UPT, UR4, 0x5, UPT ;  /* 0x000000050400788c */ /* 0x000fe2000bf25270 */
[----:B------:R-:W-:Y:S01]  /*3b80*/  PLOP3.LUT P0, PT, PT, PT, UP0, 0x80, 0x8 ;  /* 0x000000000008781c */ /* 0x000fe20003f0f008 */
[----:B------:R-:W-:Y:S02]  /*3b90*/  UIADD3 UR22, UPT, UPT, UR22, 0x1, URZ ;  /* 0x0000000116167890 */ /* 0x000fe4000fffe0ff */
[----:B------:R-:W-:Y:S02]  /*3ba0*/  USEL UR6, URZ, 0x1, UP1 ;  /* 0x00000001ff067887 */ /* 0x000fe40008800000 */
[----:B------:R-:W-:Y:S02]  /*3bb0*/  USEL UR23, UR4, URZ, UP1 ;  /* 0x000000ff04177287 */ /* 0x000fe40008800000 */
[----:B------:R-:W-:Y:S02]  /*3bc0*/  UIADD3 UR24, UPT, UPT, UR24, -0x1, URZ ;  /* 0xffffffff18187890 */ /* 0x000fe4000fffe0ff */
[----:B------:R-:W-:Y:S01]  /*3bd0*/  @UP0 ULEA UR4, UR23, UR26, 0x3 ;  /* 0x0000001a17040291 */ /* 0x000fe2000f8e18ff */
[----:B------:R-:W-:Y:S01]  /*3be0*/  LOP3.LUT R2, R2, UR6, RZ, 0x3c, !PT ;  /* 0x0000000602027c12 */ /* 0x000fe2000f8e3cff */
[----:B------:R-:W-:Y:S02]  /*3bf0*/  ULEA UR6, UR10, UR30, 0x9 ;  /* 0x0000001e0a067291 */ /* 0x000fe4000f8e48ff */
[----:B------:R-:W-:Y:S01]  /*3c00*/  UISETP.NE.AND UP0, UPT, UR22, UR27, UPT ;  /* 0x0000001b1600728c */ /* 0x000fe2000bf05270 */
[----:B-1----:R-:W-:Y:S01]  /*3c10*/  @P0 SHF.L.U32 R0, R2, 0x1f, RZ ;  /* 0x0000001f02000819 */ /* 0x002fe200000006ff */
[----:B------:R-:W-:Y:S02]  /*3c20*/  UIADD3 UR20, UPT, UPT, UR6, 0x2, URZ ;  /* 0x0000000206147890 */ /* 0x000fe4000fffe0ff */
[----:B------:R-:W-:Y:S01]  /*3c30*/  UIADD3 UR16, UPT, UPT, UR6, 0x4, URZ ;  /* 0x0000000406107890 */ /* 0x000fe2000fffe0ff */
[----:B------:R2:W3:Y:S01]  /*3c40*/  @P0 SYNCS.PHASECHK.TRANS64.TRYWAIT P2, [UR4], R0 ;  /* 0x00000000ff0005a7 */ /* 0x0004e20008041104 */
[----:B------:R-:W-:Y:S02]  /*3c50*/  ULEA UR4, UR10, UR29, 0xa ;  /* 0x0000001d0a047291 */ /* 0x000fe4000f8e50ff */
[----:B------:R-:W-:Y:S02]  /*3c60*/  UIADD3 UR12, UPT, UPT, UR6, 0x6, URZ ;  /* 0x00000006060c7890 */ /* 0x000fe4000fffe0ff */
[----:B------:R-:W-:Y:S02]  /*3c70*/  UIADD3 UR18, UPT, UPT, UR4, 0x2, URZ ;  /* 0x0000000204127890 */ /* 0x000fe4000fffe0ff */
[----:B------:R-:W-:Y:S02]  /*3c80*/  UIADD3 UR14, UPT, UPT, UR4, 0x4, URZ ;  /* 0x00000004040e7890 */ /* 0x000fe4000fffe0ff */
[----:B------:R-:W-:Y:S01]  /*3c90*/  UIADD3 UR8, UPT, UPT, UR4, 0x6, URZ ;  /* 0x0000000604087890 */ /* 0x000fe2000fffe0ff */
[----:B------:R-:W-:Y:S01]  /*3ca0*/  UMOV UR7, 0x40004040 ;  /* 0x4000404000077882 */ /* 0x000fe20000000000 */
[----:B------:R-:W-:Y:S01]  /*3cb0*/  UMOV UR5, 0x40004040 ;  /* 0x4000404000057882 */ /* 0x000fe20000000000 */
[----:B------:R-:W-:Y:S01]  /*3cc0*/  UMOV UR21, 0x40004040 ;  /* 0x4000404000157882 */ /* 0x000fe20000000000 */
[----:B------:R2:W-:Y:S01]  /*3cd0*/  UTCIMMA.2CTA gdesc[UR4], gdesc[UR6], tmem[UR11], tmem[UR40], idesc[UR41], UP2 ;  /* 0x00ff2806040075ea */ /* 0x0005e2000920010b */
[----:B------:R-:W-:Y:S01]  /*3ce0*/  UPLOP3.LUT UP2, UPT, UPT, UPT, UPT, 0x80, 0x8 ;  /* 0x000000000008789c */ /* 0x000fe20003f4f070 */
[----:B------:R-:W-:Y:S01]  /*3cf0*/  UMOV UR19, 0x40004040 ;  /* 0x4000404000137882 */ /* 0x000fe20000000000 */
[----:B------:R-:W-:Y:S01]  /*3d00*/  UMOV UR17, 0x40004040 ;  /* 0x4000404000117882 */ /* 0x000fe20000000000 */
[----:B------:R2:W-:Y:S01]  /*3d10*/  UTCIMMA.2CTA gdesc[UR18], gdesc[UR20], tmem[UR11], tmem[UR38], idesc[UR39], UPT ;  /* 0x00ff2614120075ea */ /* 0x0005e2000ba0010b */
[----:B------:R-:W-:Y:S01]  /*3d20*/  UMOV UR15, 0x40004040 ;  /* 0x40004040000f7882 */ /* 0x000fe20000000000 */
[----:B------:R-:W-:Y:S01]  /*3d30*/  UMOV UR13, 0x40004040 ;  /* 0x40004040000d7882 */ /* 0x000fe20000000000 */
[----:B------:R-:W-:Y:S01]  /*3d40*/  UMOV UR9, 0x40004040 ;  /* 0x4000404000097882 */ /* 0x000fe20000000000 */
[----:B------:R2:W-:Y:S01]  /*3d50*/  UTCIMMA.2CTA gdesc[UR14], gdesc[UR16], tmem[UR11], tmem[UR36], idesc[UR37], UPT ;  /* 0x00ff24100e0075ea */ /* 0x0005e2000ba0010b */
[----:B------:R2:W-:Y:S01]  /*3d60*/  UTCIMMA.2CTA gdesc[UR8], gdesc[UR12], tmem[UR11], tmem[UR34], idesc[UR35], UPT ;  /* 0x00ff220c080075ea */ /* 0x0005e2000ba0010b */
[----:B------:R2:W-:Y:S01]  /*3d70*/  UTCBAR.2CTA.MULTICAST [UR25], URZ, UR28 ;  /* 0x000000ff190073e9 */ /* 0x0005e2000820081c */
[----:B------:R-:W-:Y:S01]  /*3d80*/  UMOV UR10, UR23 ;  /* 0x00000017000a7c82 */ /* 0x000fe20008000000 */
[----:B------:R-:W-:Y:S05]  /*3d90*/  BRA.U UP0, `(.L_x_74) ;  /* 0xfffffffd00507547 */ /* 0x000fea000b83ffff */
.L_x_71:
[----:B--2---:R-:W-:Y:S01]  /*3da0*/  UIADD3 UR4, UPT, UPT, UR31, 0xa0, URZ ;  /* 0x000000a01f047890 */ /* 0x004fe2000fffe0ff */
[----:B------:R-:W-:-:S08]  /*3db0*/  UMOV UR22, UR27 ;  /* 0x0000001b00167c82 */ /* 0x000fd00008000000 */
[----:B------:R2:W-:Y:S01]  /*3dc0*/  UTCBAR.2CTA.MULTICAST [UR4], URZ, UR42 ;  /* 0x000000ff040073e9 */ /* 0x0005e2000820082a */
[----:B------:R-:W-:Y:S02]  /*3dd0*/  NOP ;  /* 0x0000000000007918 */ /* 0x000fe40000000000 */
.L_x_69:
[----:B--2---:R-:W-:Y:S01]  /*3de0*/  UIADD3 UR4, UPT, UPT, UR32, 0x1, URZ ;  /* 0x0000000120047890 */ /* 0x004fe2000fffe0ff */
[----:B------:R-:W-:-:S03]  /*3df0*/  ISETP.NE.AND P0, PT, R8, 0x2, PT ;  /* 0x000000020800780c */ /* 0x000fc60003f05270 */
[----:B------:R-:W-:Y:S01]  /*3e00*/  UISETP.NE.AND UP0, UPT, UR4, 0x4, UPT ;  /* 0x000000040400788c */ /* 0x000fe2000bf05270 */
[----:B-1----:R-:W-:Y:S02]  /*3e10*/  SEL R0, RZ, 0x1, P0 ;  /* 0x00000001ff007807 */ /* 0x002fe40000000000 */
[----:B------:R-:W-:Y:S01]  /*3e20*/  SEL R8, R8, RZ, P0 ;  /* 0x000000ff08087207 */ /* 0x000fe20000000000 */
[----:B------:R-:W-:Y:S01]  /*3e30*/  USEL UR5, URZ, 0x1, UP0 ;  /* 0x00000001ff057887 */ /* 0x000fe20008000000 */
[----:B------:R-:W-:Y:S01]  /*3e40*/  LOP3.LUT R3, R3, R0, RZ, 0x3c, !PT ;  /* 0x0000000003037212 */ /* 0x000fe200078e3cff */
[----:B------:R-:W-:-:S04]  /*3e50*/  USEL UR32, UR4, URZ, UP0 ;  /* 0x000000ff04207287 */ /* 0x000fc80008000000 */
[----:B------:R-:W-:Y:S01]  /*3e60*/  LOP3.LUT R9, R9, UR5, RZ, 0x3c, !PT ;  /* 0x0000000509097c12 */ /* 0x000fe2000f8e3cff */
[----:B------:R-:W-:Y:S07]  /*3e70*/  @P1 BRA `(.L_x_75) ;  /* 0xfffffff800881947 */ /* 0x000fee000383ffff */
[----:B------:R-:W1:Y:S01]  /*3e80*/  S2UR UR8, SR_CgaCtaId ;  /* 0x00000000000879c3 */ /* 0x000e620000008800 */
[----:B------:R-:W-:Y:S01]  /*3e90*/  ELECT P0, URZ, PT ;  /* 0x0000000000ff782f */ /* 0x000fe20003800000 */
[----:B------:R-:W-:Y:S01]  /*3ea0*/  HFMA2 R0, -RZ, RZ, 0, 5.9604644775390625e-08 ;  /* 0x00000001ff007431 */ /* 0x000fe200000001ff */
[----:B------:R-:W-:-:S05]  /*3eb0*/  UMOV UR4, 0x40 ;  /* 0x0000004000047882 */ /* 0x000fca0000000000 */
[----:B------:R-:W-:Y:S01]  /*3ec0*/  UVIRTCOUNT.DEALLOC.SMPOOL 0x80 ;  /* 0x000000800000784c */ /* 0x000fe20000000000 */
[----:B------:R-:W-:Y:S02]  /*3ed0*/  UISETP.NE.AND UP1, UPT, UR45, URZ, UPT ;  /* 0x000000ff2d00728c */ /* 0x000fe4000bf25270 */
[----:B-1----:R-:W-:-:S09]  /*3ee0*/  ULEA UR8, UR8, UR4, 0x18 ;  /* 0x0000000408087291 */ /* 0x002fd2000f8ec0ff */
[----:B------:R1:W-:Y:S01]  /*3ef0*/  @P0 STS.U8 [UR8+0x1c], R0 ;  /* 0x00001c00ff000988 */ /* 0x0003e20008000008 */
[----:B------:R-:W-:Y:S05]  /*3f00*/  BRA.U UP1, `(.L_x_76) ;  /* 0x0000000101a07547 */ /* 0x000fea000b800000 */
[----:B------:R-:W-:Y:S01]  /*3f10*/  UIADD3 UR7, UPT, UPT, UR26, 0xc0, URZ ;  /* 0x000000c01a077890 */ /* 0x000fe2000fffe0ff */
[----:B------:R-:W-:-:S03]  /*3f20*/  SHF.L.U32 R3, R9, 0x1f, RZ ;  /* 0x0000001f09037819 */ /* 0x000fc600000006ff */
[----:B------:R-:W-:-:S09]  /*3f30*/  ULEA UR4, UR32, UR7, 0x3 ;  /* 0x0000000720047291 */ /* 0x000fd2000f8e18ff */
[----:B------:R-:W2:Y:S02]  /*3f40*/  SYNCS.PHASECHK.TRANS64.TRYWAIT P0, [UR4], R3 ;  /* 0x00000003ff0075a7 */ /* 0x000ea40008001104 */
[----:B--2---:R-:W-:Y:S05]  /*3f50*/  @!P0 BRA `(.L_x_77) ;  /* 0x0000005400f48947 */ /* 0x004fea0003800000 */
.L_x_149:
        /* <DEDUP_REMOVED lines=9> */
.L_x_151:
        /* <DEDUP_REMOVED lines=9> */
.L_x_153:
[----:B------:R-:W-:-:S04]  /*4080*/  UIADD3 UR4, UPT, UPT, UR4, 0x1, URZ ;  /* 0x0000000104047890 */ /* 0x000fc8000fffe0ff */
[----:B------:R-:W-:-:S04]  /*4090*/  UISETP.NE.AND UP0, UPT, UR4, 0x4, UPT ;  /* 0x000000040400788c */ /* 0x000fc8000bf05270 */
[----:B------:R-:W-:Y:S02]  /*40a0*/  USEL UR5, URZ, 0x1, UP0 ;  /* 0x00000001ff057887 */ /* 0x000fe40008000000 */
[----:B------:R-:W-:-:S04]  /*40b0*/  USEL UR4, UR4, URZ, UP0 ;  /* 0x000000ff04047287 */ /* 0x000fc80008000000 */
[----:B------:R-:W-:Y:S01]  /*40c0*/  ULEA UR4, UR4, UR7, 0x3 ;  /* 0x0000000704047291 */ /* 0x000fe2000f8e18ff */
[----:B-1----:R-:W-:-:S04]  /*40d0*/  LOP3.LUT R3, R2, UR5, RZ, 0x3c, !PT ;  /* 0x0000000502037c12 */ /* 0x002fc8000f8e3cff */
[----:B------:R-:W-:Y:S01]  /*40e0*/  SHF.L.U32 R3, R3, 0x1f, RZ ;  /* 0x0000001f03037819 */ /* 0x000fe200000006ff */
[----:B------:R-:W-:-:S04]  /*40f0*/  IMAD.U32 R0, RZ, RZ, UR4 ;  /* 0x00000004ff007e24 */ /* 0x000fc8000f8e00ff */
[----:B------:R1:W2:Y:S03]  /*4100*/  SYNCS.PHASECHK.TRANS64.TRYWAIT P0, [R0+URZ], R3 ;  /* 0x00000003000075a7 */ /* 0x0002a600080011ff */
[----:B--2---:R-:W-:Y:S05]  /*4110*/  @!P0 NANOSLEEP.SYNCS 0x989680 ;  /* 0x009896800000895d */ /* 0x004fea0003900000 */
[----:B------:R-:W2:Y:S02]  /*4120*/  @!P0 SYNCS.PHASECHK.TRANS64 P0, [R0+URZ], R3 ;  /* 0x00000003000085a7 */ /* 0x000ea400080010ff */
[----:B--2---:R-:W-:Y:S05]  /*4130*/  @P0 BRA `(.L_x_80) ;  /* 0x0000000000200947 */ /* 0x004fea0003800000 */
.L_x_81:
[----:B--2---:R2:W4:Y:S02]  /*4140*/  SYNCS.PHASECHK.TRANS64.TRYWAIT P0, [R0+URZ], R3 ;  /* 0x00000003000075a7 */ /* 0x00452400080011ff */
[----:B----4-:R-:W-:Y:S05]  /*4150*/  @!P0 NANOSLEEP.SYNCS 0x989680 ;  /* 0x009896800000895d */ /* 0x010fea0003900000 */
[----:B------:R-:W4:Y:S02]  /*4160*/  @!P0 SYNCS.PHASECHK.TRANS64 P0, [R0+URZ], R3 ;  /* 0x00000003000085a7 */ /* 0x000f2400080010ff */
[----:B----4-:R-:W-:Y:S05]  /*4170*/  @!P0 BRA `(.L_x_81) ;  /* 0xfffffffc00f08947 */ /* 0x010fea000383ffff */
[----:B------:R-:W-:Y:S05]  /*4180*/  BRA `(.L_x_80) ;  /* 0x00000000000c7947 */ /* 0x000fea0003800000 */
.L_x_76:
[----:B------:R-:W-:-:S04]  /*4190*/  UIADD3 UR4, UPT, UPT, UR26, 0x100, URZ ;  /* 0x000001001a047890 */ /* 0x000fc8000fffe0ff */
[----:B------:R-:W-:-:S09]  /*41a0*/  UPRMT UR4, UR47, 0x654, UR4 ;  /* 0x000006542f047896 */ /* 0x000fd20008000004 */
[----:B------:R-:W-:Y:S03]  /*41b0*/  SYNCS.ARRIVE.TRANS64.RED.A1T0 RZ, [UR4], RZ ;  /* 0x000000ffffff79a7 */ /* 0x000fe60008100404 */
.L_x_80:
[----:B-12---:R-:W-:Y:S01]  /*41c0*/  SHF.L.U32 R3, RZ, 0x1f, RZ ;  /* 0x0000001fff037819 */ /* 0x006fe200000006ff */
[----:B------:R-:W-:Y:S01]  /*41d0*/  UIADD3 UR4, UPT, UPT, UR26, 0x100, URZ ;  /* 0x000001001a047890 */ /* 0x000fe2000fffe0ff */
[----:B------:R-:W-:Y:S02]  /*41e0*/  PLOP3.LUT P0, PT, PT, PT, UP1, 0x80, 0x8 ;  /* 0x000000000008781c */ /* 0x000fe40003f0f018 */
[----:B------:R-:W1:Y:S02]  /*41f0*/  SYNCS.PHASECHK.TRANS64.TRYWAIT P1, [UR26+0x100], R3 ;  /* 0x00010003ff0075a7 */ /* 0x000e64000802111a */
[----:B-1----:R-:W-:Y:S09]  /*4200*/  @!P1 BRA `(.L_x_82) ;  /* 0x0000005400909947 */ /* 0x002ff20003800000 */
.L_x_155:
[----:B------:R-:W-:Y:S01]  /*4210*/  @!UP1 UPRMT UR4, UR47, 0x654, UR4 ;  /* 0x000006542f049896 */ /* 0x000fe20008000004 */
[----:B------:R-:W-:Y:S01]  /*4220*/  UMOV UR5, 0xffff ;  /* 0x0000ffff00057882 */ /* 0x000fe20000000000 */
[----:B------:R-:W-:-:S07]  /*4230*/  UMOV UR6, 0x1 ;  /* 0x0000000100067882 */ /* 0x000fce0000000000 */
[----:B------:R-:W-:Y:S01]  /*4240*/  @!P0 SYNCS.ARRIVE.TRANS64.RED.A1T0 RZ, [UR4], RZ ;  /* 0x000000ffffff89a7 */ /* 0x000fe20008100404 */
[----:B------:R-:W-:Y:S01]  /*4250*/  NOP ;  /* 0x0000000000007918 */ /* 0x000fe20000000000 */
[----:B-1----:R-:W1:Y:S01]  /*4260*/  LDS R0, [UR8+0x14] ;  /* 0x00001408ff007984 */ /* 0x002e620008000800 */
[----:B------:R-:W-:-:S04]  /*4270*/  ULOP3.LUT UR4, UR44, 0xffff, URZ, 0xc0, !UPT ;  /* 0x0000ffff2c047892 */ /* 0x000fc8000f8ec0ff */
[----:B------:R-:W-:-:S04]  /*4280*/  USHF.R.U32.HI UR4, URZ, 0x5, UR4 ;  /* 0x00000005ff047899 */ /* 0x000fc80008011604 */
[----:B------:R-:W-:Y:S02]  /*4290*/  USHF.L.U32 UR5, UR5, UR4, URZ ;  /* 0x0000000405057299 */ /* 0x000fe400080006ff */
[----:B------:R-:W-:-:S04]  /*42a0*/  USHF.L.U32 UR4, UR6, UR4, URZ ;  /* 0x0000000406047299 */ /* 0x000fc800080006ff */
[----:B-1----:R-:W-:-:S04]  /*42b0*/  LOP3.LUT R0, R0, UR5, RZ, 0xc0, !PT ;  /* 0x0000000500007c12 */ /* 0x002fc8000f8ec0ff */
[----:B------:R-:W-:-:S13]  /*42c0*/  ISETP.NE.AND P0, PT, R0, UR5, PT ;  /* 0x0000000500007c0c */ /* 0x000fda000bf05270 */
[----:B------:R-:W-:Y:S05]  /*42d0*/  @P0 BRA `(.L_x_83) ;  /* 0x0000000000580947 */ /* 0x000fea0003800000 */
[----:B------:R-:W1:Y:S02]  /*42e0*/  LDS R0, [UR8+0x18] ;  /* 0x00001808ff007984 */ /* 0x000e640008000800 */
[----:B-1----:R-:W-:-:S04]  /*42f0*/  LOP3.LUT R0, R0, UR4, RZ, 0xc0, !PT ;  /* 0x0000000400007c12 */ /* 0x002fc8000f8ec0ff */
[----:B------:R-:W-:-:S13]  /*4300*/  ISETP.NE.AND P0, PT, R0, UR4, PT ;  /* 0x0000000400007c0c */ /* 0x000fda000bf05270 */
[----:B------:R-:W-:Y:S05]  /*4310*/  @P0 BRA `(.L_x_84) ;  /* 0x00000000003c0947 */ /* 0x000fea0003800000 */
[----:B------:R-:W1:Y:S01]  /*4320*/  S2R R2, SR_LANEID ;  /* 0x0000000000027919 */ /* 0x000e620000000000 */
[----:B------:R-:W-:Y:S01]  /*4330*/  ULOP3.LUT UR5, URZ, UR5, URZ, 0x33, !UPT ;  /* 0x00000005ff057292 */ /* 0x000fe2000f8e33ff */
[----:B------:R-:W-:Y:S01]  /*4340*/  LOP3.LUT R4, RZ, UR4, RZ, 0x33, !PT ;  /* 0x00000004ff047c12 */ /* 0x000fe2000f8e33ff */
[----:B------:R-:W-:Y:S02]  /*4350*/  VOTEU.ANY UR4, UPT, PT ;  /* 0x0000000000047886 */ /* 0x000fe400038e0100 */
[----:B------:R-:W-:Y:S01]  /*4360*/  UFLO.U32 UR4, UR4 ;  /* 0x00000004000472bd */ /* 0x000fe200080e0000 */
[----:B------:R-:W2:Y:S01]  /*4370*/  REDUX UR6, R4 ;  /* 0x00000000040673c4 */ /* 0x000ea20000000000 */
[----:B------:R-:W-:-:S06]  /*4380*/  IMAD.U32 R0, RZ, RZ, UR5 ;  /* 0x00000005ff007e24 */ /* 0x000fcc000f8e00ff */
[----:B------:R4:W-:Y:S01]  /*4390*/  UTCATOMSWS.AND URZ, UR5 ;  /* 0x0000000500ff79e3 */ /* 0x0009e20008000000 */
[----:B------:R-:W3:Y:S01]  /*43a0*/  REDUX UR7, R0 ;  /* 0x00000000000773c4 */ /* 0x000ee20000000000 */
[----:B-1----:R-:W-:Y:S01]  /*43b0*/  ISETP.EQ.U32.AND P0, PT, R2, UR4, PT ;  /* 0x0000000402007c0c */ /* 0x002fe2000bf02070 */
[----:B--2---:R-:W-:Y:S01]  /*43c0*/  IMAD.U32 R2, RZ, RZ, UR6 ;  /* 0x00000006ff027e24 */ /* 0x004fe2000f8e00ff */
[----:B---3--:R-:W-:-:S11]  /*43d0*/  MOV R3, UR7 ;  /* 0x0000000700037c02 */ /* 0x008fd60008000f00 */
[----:B------:R4:W-:Y:S04]  /*43e0*/  @P0 ATOMS.AND RZ, [UR8+0x14], R3 ;  /* 0x00001403ffff098c */ /* 0x0009e8000a800008 */
[----:B------:R4:W-:Y:S01]  /*43f0*/  @P0 ATOMS.AND RZ, [UR8+0x18], R2 ;  /* 0x00001802ffff098c */ /* 0x0009e2000a800008 */
[----:B------:R-:W-:Y:S05]  /*4400*/  BRA `(.L_x_85) ;  /* 0x0000000000147947 */ /* 0x000fea0003800000 */
.L_x_84:
[----:B------:R-:W-:Y:S02]  /*4410*/  MOV R2, 0x4430 ;  /* 0x0000443000027802 */ /* 0x000fe40000000f00 */
[----:B---3-5:R-:W-:Y:S05]  /*4420*/  CALL.REL.NOINC `($__internal_0_$__cuda_sm10x_tcgen05_guardrail_trap_col_being_dealloced_not_returned_by_alloc) ;  /* 0x0000005400e47944 */ /* 0x028fea0003c00000 */
[----:B------:R-:W-:Y:S05]  /*4430*/  BRA `(.L_x_85) ;  /* 0x0000000000087947 */ /* 0x000fea0003800000 */
.L_x_83:
[----:B------:R-:W-:Y:S02]  /*4440*/  MOV R2, 0x4460 ;  /* 0x0000446000027802 */ /* 0x000fe40000000f00 */
[----:B---3-5:R-:W-:Y:S05]  /*4450*/  CALL.REL.NOINC `($__internal_2_$__cuda_sm10x_tcgen05_guardrail_trap_unallocated_columns_being_dealloced) ;  /* 0x0000005400f07944 */ /* 0x028fea0003c00000 */
.L_x_85:
[----:B------:R-:W-:Y:S01]  /*4460*/  NOP ;  /* 0x0000000000007918 */ /* 0x000fe20000000000 */
[----:B----4-:R-:W-:Y:S05]  /*4470*/  EXIT ;  /* 0x000000000000794d */ /* 0x010fea0003800000 */
.L_x_56:
[----:B------:R-:W-:-:S09]  /*4480*/  UISETP.NE.OR UP0, UPT, UR18, 0x3, !UP3 ;  /* 0x000000031200788c */ /* 0x000fd2000df05670 */
[----:B------:R-:W-:Y:S05]  /*4490*/  BRA.U UP0, `(.L_x_86) ;  /* 0x0000000d00807547 */ /* 0x000fea000b800000 */
[----:B------:R-:W1:Y:S01]  /*44a0*/  LDCU UR32, c[0x0][0x370] ;  /* 0x00006e00ff2077ac */ /* 0x000e620008000800 */
[----:B------:R-:W2:Y:S01]  /*44b0*/  LDC.64 R16, c[0x0][0x348] ;  /* 0x0000d200ff107b82 */ /* 0x000ea20000000a00 */
[----:B------:R-:W-:Y:S02]  /*44c0*/  HFMA2 R13, -RZ, RZ, 0, 0 ;  /* 0x00000000ff0d7431 */ /* 0x000fe400000001ff */
[----:B------:R-:W-:Y:S01]  /*44d0*/  IMAD.MOV.U32 R15, RZ, RZ, 0x1 ;  /* 0x00000001ff0f7424 */ /* 0x000fe200078e00ff */
[----:B------:R-:W1:Y:S01]  /*44e0*/  LDCU.128 UR28, c[0x0][0xb10] ;  /* 0x00016200ff1c77ac */ /* 0x000e620008000c00 */
[----:B------:R-:W-:Y:S01]  /*44f0*/  IMAD.MOV.U32 R14, RZ, RZ, RZ ;  /* 0x000000ffff0e7224 */ /* 0x000fe200078e00ff */
[----:B------:R-:W-:Y:S01]  /*4500*/  MOV R7, 0x2000 ;  /* 0x0000200000077802 */ /* 0x000fe20000000f00 */
[----:B------:R-:W3:Y:S01]  /*4510*/  LDCU UR27, c[0x0][0x374] ;  /* 0x00006e80ff1b77ac */ /* 0x000ee20008000800 */
[----:B------:R-:W4:Y:S01]  /*4520*/  LDC.64 R2, c[0x0][0x888] ;  /* 0x00022200ff027b82 */ /* 0x000f220000000a00 */
[----:B------:R-:W3:Y:S01]  /*4530*/  LDCU UR15, c[0x0][0xb0c] ;  /* 0x00016180ff0f77ac */ /* 0x000ee20008000800 */
[----:B------:R-:W2:Y:S06]  /*4540*/  LDCU UR38, c[0x0][0xb20] ;  /* 0x00016400ff2677ac */ /* 0x000eac0008000800 */
[----:B------:R-:W4:Y:S01]  /*4550*/  LDC.64 R4, c[0x0][0x890] ;  /* 0x00022400ff047b82 */ /* 0x000f220000000a00 */
[----:B------:R-:W2:Y:S01]  /*4560*/  LDCU UR4, c[0x0][0xb30] ;  /* 0x00016600ff0477ac */ /* 0x000ea20008000800 */
[----:B------:R-:W-:Y:S01]  /*4570*/  UMOV UR21, 0x400 ;  /* 0x0000040000157882 */ /* 0x000fe20000000000 */
[----:B-1----:R-:W-:-:S02]  /*4580*/  UIMAD.WIDE.U32 UR6, UR32, UR28, URZ ;  /* 0x0000001c200672a5 */ /* 0x002fc4000f8e00ff */
[----:B---3--:R-:W-:Y:S02]  /*4590*/  UIMAD.WIDE.U32 UR8, UR27, UR31, URZ ;  /* 0x0000001f1b0872a5 */ /* 0x008fe4000f8e00ff */
[----:B------:R-:W-:Y:S02]  /*45a0*/  ULEA UR21, UR46, UR21, 0x18 ;  /* 0x000000152e157291 */ /* 0x000fe4000f8ec0ff */
[----:B------:R-:W-:Y:S02]  /*45b0*/  UPLOP3.LUT UP3, UPT, UPT, UPT, UPT, 0x40, 0x4 ;  /* 0x000000000004789c */ /* 0x000fe40003f6e870 */
[----:B------:R-:W-:Y:S01]  /*45c0*/  UIADD3 UR33, UPT, UPT, UR21, 0x58, URZ ;  /* 0x0000005815217890 */ /* 0x000fe2000fffe0ff */
[----:B------:R-:W-:Y:S01]  /*45d0*/  UMOV UR6, UR7 ;  /* 0x0000000700067c82 */ /* 0x000fe20008000000 */
[----:B------:R-:W-:Y:S01]  /*45e0*/  UMOV UR34, UR9 ;  /* 0x0000000900227c82 */ /* 0x000fe20008000000 */
[----:B------:R-:W-:Y:S02]  /*45f0*/  UISETP.GE.AND UP0, UPT, UR42, 0x1, UPT ;  /* 0x000000012a00788c */ /* 0x000fe4000bf06270 */
[----:B------:R-:W-:Y:S01]  /*4600*/  UISETP.NE.AND UP4, UPT, UR42, 0x1, UPT ;  /* 0x000000012a00788c */ /* 0x000fe2000bf85270 */
[----:B------:R-:W1:Y:S01]  /*4610*/  LDCU.64 UR22, c[0x0][0xb28] ;  /* 0x00016500ff1677ac */ /* 0x000e620008000a00 */
[----:B------:R-:W-:-:S02]  /*4620*/  UISETP.NE.AND UP6, UPT, UR15, 0x1, UPT ;  /* 0x000000010f00788c */ /* 0x000fc4000bfc5270 */
[----:B------:R-:W-:Y:S02]  /*4630*/  UISETP.NE.AND UP5, UPT, UR30, 0x1, UPT ;  /* 0x000000011e00788c */ /* 0x000fe4000bfa5270 */
[----:B------:R-:W-:Y:S02]  /*4640*/  UIADD3 UR17, UPT, UPT, UR21, 0x50, URZ ;  /* 0x0000005015117890 */ /* 0x000fe4000fffe0ff */
[----:B------:R-:W-:Y:S02]  /*4650*/  UPRMT UR33, UR46, 0x654, UR33 ;  /* 0x000006542e217896 */ /* 0x000fe40008000021 */
[----:B------:R-:W-:Y:S02]  /*4660*/  USHF.R.U32.HI UR35, URZ, UR29, UR6 ;  /* 0x0000001dff237299 */ /* 0x000fe40008011606 */
[----:B--2---:R-:W-:Y:S02]  /*4670*/  USHF.R.U32.HI UR34, URZ, UR38, UR34 ;  /* 0x00000026ff227299 */ /* 0x004fe40008011622 */
[----:B------:R-:W-:-:S11]  /*4680*/  UISETP.NE.AND UP2, UPT, UR4, 0x1, UPT ;  /* 0x000000010400788c */ /* 0x000fd6000bf45270 */
.L_x_95:
[C---:B------:R-:W-:Y:S02]  /*4690*/  LEA R12, R14.reuse, UR21, 0x3 ;  /* 0x000000150e0c7c11 */ /* 0x040fe4000f8e18ff */
[----:B------:R-:W-:Y:S02]  /*46a0*/  SHF.L.U32 R9, R13, 0x1f, RZ ;  /* 0x0000001f0d097819 */ /* 0x000fe400000006ff */
[----:B------:R-:W-:Y:S02]  /*46b0*/  LEA R10, R14, UR21, 0x4 ;  /* 0x000000150e0a7c11 */ /* 0x000fe4000f8e20ff */
[----:B--2---:R-:W2:Y:S02]  /*46c0*/  SYNCS.PHASECHK.TRANS64.TRYWAIT P0, [R12+URZ+0x80], R9 ;  /* 0x000080090c0075a7 */ /* 0x004ea400080011ff */
[----:B--2---:R-:W-:Y:S05]  /*46d0*/  @!P0 BRA `(.L_x_87) ;  /* 0x0000005000748947 */ /* 0x004fea0003800000 */
.L_x_156:
[----:B--2---:R-:W2:Y:S01]  /*46e0*/  LDS.128 R8, [R10+0x110] ;  /* 0x000110000a087984 */ /* 0x004ea20000000c00 */
[----:B------:R-:W-:Y:S01]  /*46f0*/  UISETP.GE.AND UP0, UPT, UR42, 0x1, UPT ;  /* 0x000000012a00788c */ /* 0x000fe2000bf06270 */
[----:B------:R-:W-:Y:S01]  /*4700*/  @!PT LDS RZ, [RZ] ;  /* 0x00000000fffff984 */ /* 0x000fe20000000800 */
[----:B------:R-:W-:Y:S01]  /*4710*/  @!PT LDS RZ, [RZ] ;  /* 0x00000000fffff984 */ /* 0x000fe20000000800 */
[----:B------:R-:W-:Y:S01]  /*4720*/  @!PT LDS RZ, [RZ] ;  /* 0x00000000fffff984 */ /* 0x000fe20000000800 */
[----:B------:R-:W-:Y:S01]  /*4730*/  @!PT LDS RZ, [RZ] ;  /* 0x00000000fffff984 */ /* 0x000fe20000000800 */
[----:B------:R3:W-:Y:S06]  /*4740*/  MEMBAR.ALL.CTA ;  /* 0x0000000000007992 */ /* 0x0007ec0000008000 */
[----:B---3--:R-:W3:Y:S01]  /*4750*/  FENCE.VIEW.ASYNC.S ;  /* 0x00000000000073c6 */ /* 0x008ee20000000000 */
[----:B--2---:R-:W-:Y:S11]  /*4760*/  LOP3.LUT P0, RZ, R10, 0x1, RZ, 0xc0, !PT ;  /* 0x000000010aff7812 */ /* 0x004ff6000780c0ff */
[----:B------:R-:W-:Y:S02]  /*4770*/  @!UPT UIADD3 URZ, UPT, UPT, URZ, URZ, URZ ;  /* 0x000000fffffff290 */ /* 0x000fe4000fffe0ff */
[----:B---3--:R-:W-:Y:S01]  /*4780*/  VOTEU.ANY UP1, P0 ;  /* 0x0000000000ff7886 */ /* 0x008fe20000020100 */
[----:B------:R-:W-:Y:S11]  /*4790*/  PLOP3.LUT P0, PT, PT, PT, UP1, 0x80, 0x8 ;  /* 0x000000000008781c */ /* 0x000ff60003f0f018 */
[----:B------:R-:W-:Y:S02]  /*47a0*/  @!UPT UIADD3 URZ, UPT, UPT, URZ, URZ, URZ ;  /* 0x000000fffffff290 */ /* 0x000fe4000fffe0ff */
[----:B------:R-:W-:Y:S02]  /*47b0*/  @P0 SHF.R.U32.HI R0, RZ, 0x10, R9 ;  /* 0x00000010ff000819 */ /* 0x000fe40000011609 */
[----:B------:R-:W-:Y:S02]  /*47c0*/  @P0 MOV R6, R8 ;  /* 0x0000000800060202 */ /* 0x000fe40000000f00 */
[----:B------:R-:W-:Y:S01]  /*47d0*/  @P0 R2UR UR4, R0 ;  /* 0x00000000000402ca */ /* 0x000fe200000e0000 */
[----:B------:R-:W-:Y:S01]  /*47e0*/  VIADD R0, R12, 0x90 ;  /* 0x000000900c007836 */ /* 0x000fe20000000000 */
[----:B------:R-:W-:Y:S02]  /*47f0*/  @P0 LOP3.LUT R8, R9, 0xffff, RZ, 0xc0, !PT ;  /* 0x0000ffff09080812 */ /* 0x000fe400078ec0ff */
[----:B------:R-:W-:Y:S02]  /*4800*/  @P0 R2UR UR6, R6 ;  /* 0x00000000060602ca */ /* 0x000fe400000e0000 */
[----:B------:R-:W-:Y:S02]  /*4810*/  PRMT R0, RZ, 0x654, R0 ;  /* 0x00000654ff007816 */ /* 0x000fe40000000000 */
[----:B------:R-:W-:Y:S02]  /*4820*/  @P0 R2UR UR5, R8 ;  /* 0x00000000080502ca */ /* 0x000fe400000e0000 */
[----:B------:R2:W-:Y:S03]  /*4830*/  SYNCS.ARRIVE.TRANS64.RED.A1T0 RZ, [R0+URZ], RZ ;  /* 0x000000ff00ff79a7 */ /* 0x0005e600081004ff */
[----:B------:R-:W-:Y:S04]  /*4840*/  @UP1 UMOV UR26, UR4 ;  /* 0x00000004001a1c82 */ /* 0x000fe80008000000 */
[----:B------:R-:W-:Y:S04]  /*4850*/  @UP1 UMOV UR14, UR6 ;  /* 0x00000006000e1c82 */ /* 0x000fe80008000000 */
[----:B------:R-:W-:Y:S01]  /*4860*/  @UP1 UMOV UR13, UR5 ;  /* 0x00000005000d1c82 */ /* 0x000fe20008000000 */
[----:B------:R-:W-:Y:S05]  /*4870*/  BRA.U !UP0, `(.L_x_88) ;  /* 0x0000000108a47547 */ /* 0x000fea000b800000 */
[----:B------:R-:W-:Y:S02]  /*4880*/  UIMAD.WIDE.U32 UR8, UR13, UR31, URZ ;  /* 0x0000001f0d0872a5 */ /* 0x000fe4000f8e00ff */
[----:B------:R-:W-:Y:S02]  /*4890*/  UIMAD.WIDE.U32 UR10, UR14, UR28, URZ ;  /* 0x0000001c0e0a72a5 */ /* 0x000fe4000f8e00ff */
[----:B------:R-:W-:Y:S02]  /*48a0*/  USEL UR4, UR27, UR34, !UP5 ;  /* 0x000000221b047287 */ /* 0x000fe4000e800000 */
[----:B------:R-:W-:Y:S02]  /*48b0*/  USEL UR7, UR32, UR35, !UP6 ;  /* 0x0000002320077287 */ /* 0x000fe4000f000000 */
[----:B-1----:R-:W-:Y:S02]  /*48c0*/  UIMAD.WIDE.U32 UR18, UR4, UR22, URZ ;  /* 0x00000016041272a5 */ /* 0x002fe4000f8e00ff */
[----:B------:R-:W-:Y:S01]  /*48d0*/  UIMAD.WIDE.U32 UR24, UR7, UR22, URZ ;  /* 0x00000016071872a5 */ /* 0x000fe2000f8e00ff */
[----:B------:R-:W-:Y:S02]  /*48e0*/  UMOV UR5, UR9 ;  /* 0x0000000900057c82 */ /* 0x000fe40008000000 */
[----:B------:R-:W-:Y:S03]  /*48f0*/  USHF.R.U32.HI UR6, URZ, UR38, UR5 ;  /* 0x00000026ff067299 */ /* 0x000fe60008011605 */
[----:B------:R-:W-:Y:S01]  /*4900*/  UMOV UR5, UR11 ;  /* 0x0000000b00057c82 */ /* 0x000fe20008000000 */
[----:B------:R-:W-:Y:S02]  /*4910*/  USEL UR6, UR13, UR6, !UP5 ;  /* 0x000000060d067287 */ /* 0x000fe4000e800000 */
[----:B------:R-:W-:Y:S02]  /*4920*/  USHF.R.U32.HI UR8, URZ, UR29, UR5 ;  /* 0x0000001dff087299 */ /* 0x000fe40008011605 */
[----:B------:R-:W-:Y:S01]  /*4930*/  UIMAD.WIDE.U32 UR10, UR6, UR22, URZ ;  /* 0x00000016060a72a5 */ /* 0x000fe2000f8e00ff */
[----:B------:R-:W-:Y:S02]  /*4940*/  UMOV UR5, UR19 ;  /* 0x0000001300057c82 */ /* 0x000fe40008000000 */
[----:B------:R-:W-:Y:S03]  /*4950*/  @UP4 USHF.R.U32.HI UR4, URZ, UR23, UR5 ;  /* 0x00000017ff044299 */ /* 0x000fe60008011605 */
[----:B------:R-:W-:Y:S01]  /*4960*/  UMOV UR5, UR25 ;  /* 0x0000001900057c82 */ /* 0x000fe20008000000 */
[----:B------:R-:W-:Y:S02]  /*4970*/  UIMAD UR4, UR42, UR4, URZ ;  /* 0x000000042a0472a4 */ /* 0x000fe4000f8e02ff */
[----:B------:R-:W-:Y:S02]  /*4980*/  @UP4 USHF.R.U32.HI UR7, URZ, UR23, UR5 ;  /* 0x00000017ff074299 */ /* 0x000fe40008011605 */
[----:B------:R-:W-:Y:S02]  /*4990*/  USEL UR5, UR14, UR8, !UP6 ;  /* 0x000000080e057287 */ /* 0x000fe4000f000000 */
[----:B------:R-:W-:Y:S02]  /*49a0*/  UIMAD UR8, UR42, UR7, URZ ;  /* 0x000000072a0872a4 */ /* 0x000fe4000f8e02ff */
[----:B------:R-:W-:Y:S03]  /*49b0*/  UISETP.GE.AND UP0, UPT, UR6, UR4, UPT ;  /* 0x000000040600728c */ /* 0x000fe6000bf06270 */
[----:B------:R-:W-:Y:S01]  /*49c0*/  UMOV UR4, UR11 ;  /* 0x0000000b00047c82 */ /* 0x000fe20008000000 */
[----:B------:R-:W-:Y:S02]  /*49d0*/  UISETP.GE.OR UP0, UPT, UR5, UR8, UP0 ;  /* 0x000000080500728c */ /* 0x000fe40008706670 */
[----:B------:R-:W-:Y:S02]  /*49e0*/  USHF.R.U32.HI UR4, URZ, UR23, UR4 ;  /* 0x00000017ff047299 */ /* 0x000fe40008011604 */
[----:B------:R-:W-:Y:S02]  /*49f0*/  UIMAD.WIDE.U32 UR8, UR5, UR22, URZ ;  /* 0x00000016050872a5 */ /* 0x000fe4000f8e00ff */
[----:B------:R-:W-:Y:S04]  /*4a00*/  USEL UR10, UR6, UR4, !UP4 ;  /* 0x00000004060a7287 */ /* 0x000fe8000e000000 */
[----:B------:R-:W-:Y:S01]  /*4a10*/  UIADD3 UR11, UPT, UPT, -UR10, URZ, URZ ;  /* 0x000000ff0a0b7290 */ /* 0x000fe2000fffe1ff */
[----:B------:R-:W-:Y:S02]  /*4a20*/  @!UP0 UMOV UR4, UR9 ;  /* 0x0000000900048c82 */ /* 0x000fe40008000000 */
[----:B------:R-:W-:Y:S02]  /*4a30*/  @!UP0 USHF.R.U32.HI UR4, URZ, UR23, UR4 ;  /* 0x00000017ff048299 */ /* 0x000fe40008011604 */
[----:B------:R-:W-:Y:S02]  /*4a40*/  UIMAD UR8, UR42, UR11, UR6 ;  /* 0x0000000b2a0872a4 */ /* 0x000fe4000f8e0206 */
[----:B------:R-:W-:Y:S04]  /*4a50*/  @!UP0 USEL UR4, UR5, UR4, !UP4 ;  /* 0x0000000405048287 */ /* 0x000fe8000e000000 */
[----:B------:R-:W-:Y:S02]  /*4a60*/  @!UP0 UIMAD UR8, UR7, UR8, UR4 ;  /* 0x00000008070882a4 */ /* 0x000fe4000f8e0204 */
[----:B------:R-:W-:Y:S02]  /*4a70*/  @!UP0 UIADD3 UR9, UPT, UPT, UR10, -UR4, URZ ;  /* 0x800000040a098290 */ /* 0x000fe4000fffe0ff */
[----:B------:R-:W-:Y:S02]  /*4a80*/  UIADD3 UR4, UPT, UPT, -UR5, URZ, URZ ;  /* 0x000000ff05047290 */ /* 0x000fe4000fffe1ff */
[----:B------:R-:W-:Y:S02]  /*4a90*/  UIADD3 UR7, UPT, UPT, -UR6, URZ, URZ ;  /* 0x000000ff06077290 */ /* 0x000fe4000fffe1ff */
[----:B------:R-:W-:Y:S02]  /*4aa0*/  @!UP0 UIMAD UR6, UR9, UR42, UR5 ;  /* 0x0000002a090682a4 */ /* 0x000fe4000f8e0205 */
[----:B------:R-:W-:Y:S02]  /*4ab0*/  UIMAD UR14, UR15, UR4, UR14 ;  /* 0x000000040f0e72a4 */ /* 0x000fe4000f8e020e */
[----:B------:R-:W-:Y:S01]  /*4ac0*/  UIMAD UR13, UR30, UR7, UR13 ;  /* 0x000000071e0d72a4 */ /* 0x000fe2000f8e020d */
[----:B------:R-:W-:Y:S02]  /*4ad0*/  @!UP0 UMOV UR5, UR8 ;  /* 0x0000000800058c82 */ /* 0x000fe40008000000 */
[----:B------:R-:W-:Y:S02]  /*4ae0*/  UIMAD UR14, UR5, UR15, UR14 ;  /* 0x0000000f050e72a4 */ /* 0x000fe4000f8e020e */
[----:B------:R-:W-:Y:S11]  /*4af0*/  UIMAD UR13, UR6, UR30, UR13 ;  /* 0x0000001e060d72a4 */ /* 0x000ff6000f8e020d */
[----:B------:R-:W-:Y:S01]  /*4b00*/  @!UPT UIADD3 URZ, UPT, UPT, URZ, URZ, URZ ;  /* 0x000000fffffff290 */ /* 0x000fe2000fffe0ff */
.L_x_88:
[----:B------:R-:W3:Y:S01]  /*4b10*/  @!UP2 LDCU.128 UR8, c[0x0][0xb10] ;  /* 0x00016200ff08a7ac */ /* 0x000ee20008000c00 */
[C---:B----4-:R-:W-:Y:S02]  /*4b20*/  ISETP.NE.U32.AND P1, PT, R4.reuse, RZ, PT ;  /* 0x000000ff0400720c */ /* 0x050fe40003f25070 */
[----:B------:R-:W-:Y:S02]  /*4b30*/  ISETP.NE.U32.AND P0, PT, R4, RZ, PT ;  /* 0x000000ff0400720c */ /* 0x000fe40003f05070 */
[C---:B------:R-:W-:Y:S02]  /*4b40*/  ISETP.NE.AND.EX P1, PT, R5.reuse, RZ, PT, P1 ;  /* 0x000000ff0500720c */ /* 0x040fe40003f25310 */
[----:B------:R-:W-:Y:S01]  /*4b50*/  ISETP.NE.AND.EX P0, PT, R5, RZ, PT, P0 ;  /* 0x000000ff0500720c */ /* 0x000fe20003f05300 */
[----:B------:R-:W4:Y:S01]  /*4b60*/  @!UP2 LDCU UR5, c[0x0][0xb0c] ;  /* 0x00016180ff05a7ac */ /* 0x000f220008000800 */
[----:B------:R-:W-:Y:S01]  /*4b70*/  SHF.L.U32 R9, R15, 0x1f, RZ ;  /* 0x0000001f0f097819 */ /* 0x000fe200000006ff */
[----:B------:R-:W-:Y:S02]  /*4b80*/  USHF.L.U32 UR19, UR16, 0x7, URZ ;  /* 0x0000000710137899 */ /* 0x000fe400080006ff */
[----:B------:R-:W-:Y:S02]  /*4b90*/  USHF.L.U32 UR18, UR20, 0x7, URZ ;  /* 0x0000000714127899 */ /* 0x000fe400080006ff */
[----:B---3--:R-:W-:Y:S07]  /*4ba0*/  UIMAD.WIDE.U32 UR6, UR14, UR8, URZ ;  /* 0x000000080e0672a5 */ /* 0x008fee000f8e00ff */
[----:B------:R-:W-:Y:S01]  /*4bb0*/  @!UP2 UMOV UR4, UR7 ;  /* 0x000000070004ac82 */ /* 0x000fe20008000000 */
[----:B----4-:R-:W-:Y:S02]  /*4bc0*/  @!UP2 UISETP.NE.AND UP0, UPT, UR5, 0x1, UPT ;  /* 0x000000010500a88c */ /* 0x010fe4000bf05270 */
[----:B------:R-:W-:Y:S02]  /*4bd0*/  @!UP2 USHF.R.U32.HI UR4, URZ, UR9, UR4 ;  /* 0x00000009ff04a299 */ /* 0x000fe40008011604 */
[----:B------:R-:W-:Y:S02]  /*4be0*/  UIMAD.WIDE.U32 UR6, UR13, UR11, URZ ;  /* 0x0000000b0d0672a5 */ /* 0x000fe4000f8e00ff */
[----:B------:R-:W-:Y:S02]  /*4bf0*/  @!UP2 USEL UR8, UR14, UR4, !UP0 ;  /* 0x000000040e08a287 */ /* 0x000fe4000c000000 */
[----:B------:R-:W-:Y:S03]  /*4c00*/  @!UP2 UISETP.NE.AND UP0, UPT, UR10, 0x1, UPT ;  /* 0x000000010a00a88c */ /* 0x000fe6000bf05270 */
[----:B------:R-:W-:Y:S02]  /*4c10*/  @!UP2 UMOV UR6, UR7 ;  /* 0x000000070006ac82 */ /* 0x000fe40008000000 */
[----:B------:R-:W3:Y:S02]  /*4c20*/  @!UP2 LDCU UR4, c[0x0][0xb20] ;  /* 0x00016400ff04a7ac */ /* 0x000ee40008000800 */
[----:B---3--:R-:W-:Y:S04]  /*4c30*/  @!UP2 USHF.R.U32.HI UR6, URZ, UR4, UR6 ;  /* 0x00000004ff06a299 */ /* 0x008fe80008011606 */
[----:B------:R-:W-:Y:S04]  /*4c40*/  @!UP2 USEL UR6, UR13, UR6, !UP0 ;  /* 0x000000060d06a287 */ /* 0x000fe8000c000000 */
[----:B------:R-:W-:Y:S02]  /*4c50*/  @!UP2 UIADD3 UR4, UPT, UPT, -UR8, UR6, URZ ;  /* 0x000000060804a290 */ /* 0x000fe4000fffe1ff */
[----:B------:R-:W-:Y:S02]  /*4c60*/  @!UP2 UIADD3 UR6, UPT, UPT, UR8, -UR6, URZ ;  /* 0x800000060806a290 */ /* 0x000fe4000fffe0ff */
[----:B------:R-:W-:Y:S02]  /*4c70*/  @!UP2 UIMAD UR14, UR4, UR5, UR14 ;  /* 0x00000005040ea2a4 */ /* 0x000fe4000f8e020e */
[----:B------:R-:W-:Y:S01]  /*4c80*/  @!UP2 UIMAD UR13, UR6, UR10, UR13 ;  /* 0x0000000a060da2a4 */ /* 0x000fe2000f8e020d */
[----:B------:R-:W-:Y:S11]  /*4c90*/  BRA.U UP3, `(.L_x_89) ;  /* 0x0000000103107547 */ /* 0x000ff6000b800000 */
[----:B--2---:R-:W-:Y:S04]  /*4ca0*/  MOV R0, UR37 ;  /* 0x0000002500007c02 */ /* 0x004fe80008000f00 */
[----:B------:R-:W-:Y:S04]  /*4cb0*/  SHF.L.U32 R11, R0, 0x1f, RZ ;  /* 0x0000001f000b7819 */ /* 0x000fe800000006ff */
[----:B------:R-:W2:Y:S02]  /*4cc0*/  SYNCS.PHASECHK.TRANS64.TRYWAIT P2, [UR21+0x78], R11 ;  /* 0x0000780bff0075a7 */ /* 0x000ea40008041115 */
[----:B--2---:R-:W-:Y:S05]  /*4cd0*/  @!P2 BRA `(.L_x_90) ;  /* 0x0000004c0008a947 */ /* 0x004fea0003800000 */
.L_x_89:
[----:B------:R-:W-:Y:S05]  /*4ce0*/  @!P1 BRA `(.L_x_91) ;  /* 0x0000000000309947 */ /* 0x000fea0003800000 */
[----:B------:R-:W-:Y:S01]  /*4cf0*/  ISETP.NE.U32.AND P1, PT, R2, RZ, PT ;  /* 0x000000ff0200720c */ /* 0x000fe20003f25070 */
[----:B------:R-:W3:Y:S01]  /*4d00*/  LDCU.64 UR4, c[0x0][0x358] ;  /* 0x00006b00ff0477ac */ /* 0x000ee20008000a00 */
[----:B------:R-:W-:Y:S02]  /*4d10*/  IMAD.MOV.U32 R140, RZ, RZ, 0x1 ;  /* 0x00000001ff8c7424 */ /* 0x000fe400078e00ff */
[----:B------:R-:W-:Y:S11]  /*4d20*/  ISETP.NE.AND.EX P1, PT, R3, RZ, PT, P1 ;  /* 0x000000ff0300720c */ /* 0x000ff60003f25310 */
[----:B------:R-:W-:Y:S02]  /*4d30*/  @!UPT UIADD3 URZ, UPT, UPT, URZ, URZ, URZ ;  /* 0x000000fffffff290 */ /* 0x000fe4000fffe0ff */
[----:B--2---:R-:W2:Y:S01]  /*4d40*/  @P1 LDC.64 R10, c[0x0][0x888] ;  /* 0x00022200ff0a1b82 */ /* 0x004ea20000000a00 */
[----:B------:R-:W-:Y:S04]  /*4d50*/  @P1 IMAD R0, R4, UR36, RZ ;  /* 0x0000002404001c24 */ /* 0x000fe8000f8e02ff */
[----:B--2---:R-:W-:Y:S04]  /*4d60*/  @P1 IMAD.WIDE R10, R0, 0x4, R10 ;  /* 0x00000004000a1825 */ /* 0x004fe800078e020a */
[----:B------:R-:W-:Y:S01]  /*4d70*/  HFMA2 R0, -RZ, RZ, 0, 5.9604644775390625e-08 ;  /* 0x00000001ff007431 */ /* 0x000fe200000001ff */
[----:B---3-5:R3:W5:Y:S04]  /*4d80*/  @P1 LDG.E R72, desc[UR4][R10.64] ;  /* 0x000000040a481981 */ /* 0x028768000c1e1900 */
[----:B------:R-:W-:Y:S01]  /*4d90*/  @!P1 PRMT R140, R0, 0x7610, R140 ;  /* 0x00007610008c9816 */ /* 0x000fe2000000008c */
[----:B---3--:R-:W4:Y:S06]  /*4da0*/  @!P1 LDC R72, c[0x0][0x880] ;  /* 0x00022000ff489b82 */ /* 0x008f2c0000000800 */
.L_x_91:
[----:B----45:R-:W-:Y:S01]  /*4db0*/  @!P0 ISETP.EQ.AND P1, PT, R72, RZ, PT ;  /* 0x000000ff4800820c */ /* 0x030fe20003f22270 */
[----:B------:R-:W-:Y:S01]  /*4dc0*/  @!UPT UIADD3 URZ, UPT, UPT, URZ, URZ, URZ ;  /* 0x000000fffffff290 */ /* 0x000fe2000fffe0ff */
[----:B------:R-:W-:Y:S11]  /*4dd0*/  @!P0 BRA `(.L_x_92) ;  /* 0x0000000000188947 */ /* 0x000ff60003800000 */
[----:B------:R-:W-:Y:S02]  /*4de0*/  LOP3.LUT P0, RZ, R140, 0xff, RZ, 0xc0, !PT ;  /* 0x000000ff8cff7812 */ /* 0x000fe4000780c0ff */
[----:B------:R-:W-:Y:S04]  /*4df0*/  ISETP.NE.U32.AND P1, PT, R2, RZ, PT ;  /* 0x000000ff0200720c */ /* 0x000fe80003f25070 */
[----:B------:R-:W-:Y:S04]  /*4e00*/  ISETP.NE.AND.EX P1, PT, R3, RZ, PT, P1 ;  /* 0x000000ff0300720c */ /* 0x000fe80003f25310 */
[----:B------:R-:W-:Y:S03]  /*4e10*/  PLOP3.LUT P1, PT, P1, PT, PT, 0x8, 0x80 ;  /* 0x000000000080781c */ /* 0x000fe60000f2e170 */
[----:B------:R-:W-:Y:S11]  /*4e20*/  @P0 ISETP.EQ.AND P1, PT, R72, RZ, PT ;  /* 0x000000ff4800020c */ /* 0x000ff60003f22270 */
[----:B------:R-:W-:Y:S02]  /*4e30*/  @!UPT UIADD3 URZ, UPT, UPT, URZ, URZ, URZ ;  /* 0x000000fffffff290 */ /* 0x000fe4000fffe0ff */
.L_x_92:
[----:B------:R-:W3:Y:S01]  /*4e40*/  SYNCS.PHASECHK.TRANS64.TRYWAIT P2, [UR21+0x60], R9 ;  /* 0x00006009ff0075a7 */ /* 0x000ee20008041115 */
[----:B------:R-:W-:Y:S04]  /*4e50*/  ELECT P0, URZ, PT ;  /* 0x0000000000ff782f */ /* 0x000fe80003800000 */
[----:B------:R-:W-:Y:S11]  /*4e60*/  PLOP3.LUT P1, PT, P1, P0, PT, 0xf2, 0x2f ;  /* 0x00000000002f781c */ /* 0x000ff60000f21e72 */
[----:B------:R-:W-:Y:S02]  /*4e70*/  @!UPT UIADD3 URZ, UPT, UPT, URZ, URZ, URZ ;  /* 0x000000fffffff290 */ /* 0x000fe4000fffe0ff */
[----:B------:R-:W-:Y:S05]  /*4e80*/  @!P1 IADD3 R8, P0, PT, R16, 0x580, RZ ;  /* 0x0000058010089810 */ /* 0x000fea0007f1e0ff */
[----:B------:R-:W-:Y:S01]  /*4e90*/  @!P1 IMAD.X R6, RZ, RZ, R17, P0 ;  /* 0x000000ffff069224 */ /* 0x000fe200000e0611 */
[----:B---3--:R-:W-:Y:S07]  /*4ea0*/  @!P2 BRA `(.L_x_93) ;  /* 0x0000004800aca947 */ /* 0x008fee0003800000 */
.L_x_159:
[----:B------:R-:W-:Y:S01]  /*4eb0*/  @!P1 R2UR UR5, R8 ;  /* 0x00000000080592ca */ /* 0x000fe200000e0000 */
[----:B------:R-:W-:Y:S01]  /*4ec0*/  VOTEU.ALL UP0, P1 ;  /* 0x0000000000ff7886 */ /* 0x000fe20000800000 */
[----:B------:R-:W-:Y:S01]  /*4ed0*/  @!P1 R2UR UR4, R6 ;  /* 0x00000000060492ca */ /* 0x000fe200000e0000 */
[----:B--2---:R-:W-:Y:S01]  /*4ee0*/  @!P1 IMAD.MOV.U32 R0, RZ, RZ, 0x2000 ;  /* 0x00002000ff009424 */ /* 0x004fe200078e00ff */
[----:B------:R-:W-:Y:S01]  /*4ef0*/  UMOV UR8, 0x0 ;  /* 0x0000000000087882 */ /* 0x000fe20000000000 */
[----:B------:R-:W-:Y:S01]  /*4f00*/  UMOV UR9, 0x10000000 ;  /* 0x1000000000097882 */ /* 0x000fe20000000000 */
[----:B------:R-:W-:Y:S01]  /*4f10*/  @!UP0 UIADD3 UR16, UPT, UPT, UR21, 0x200, URZ ;  /* 0x0000020015108890 */ /* 0x000fe2000fffe0ff */
[----:B------:R-:W-:Y:S01]  /*4f20*/  VIADD R14, R14, 0x1 ;  /* 0x000000010e0e7836 */ /* 0x000fe20000000000 */
[----:B------:R-:W-:Y:S01]  /*4f30*/  VOTEU.ALL UP0, P1 ;  /* 0x0000000000ff7886 */ /* 0x000fe20000800000 */
[----:B------:R-:W-:Y:S01]  /*4f40*/  UMOV UR20, UR36 ;  /* 0x0000002400147c82 */ /* 0x000fe20008000000 */
[----:B------:R-:W-:Y:S03]  /*4f50*/  UPRMT UR6, UR46, 0x654, UR17 ;  /* 0x000006542e067896 */ /* 0x000fe60008000011 */
[----:B------:R-:W-:Y:S02]  /*4f60*/  IMAD.U32 R10, RZ, RZ, UR5 ;  /* 0x00000005ff0a7e24 */ /* 0x000fe4000f8e00ff */
[----:B------:R-:W-:Y:S03]  /*4f70*/  IMAD.U32 R11, RZ, RZ, UR4 ;  /* 0x00000004ff0b7e24 */ /* 0x000fe6000f8e00ff */
[----:B------:R-:W-:Y:S02]  /*4f80*/  @!P1 R2UR UR4, R10 ;  /* 0x000000000a0492ca */ /* 0x000fe400000e0000 */
[----:B------:R-:W-:Y:S11]  /*4f90*/  @!P1 R2UR UR5, R11 ;  /* 0x000000000b0592ca */ /* 0x000ff600000e0000 */
[----:B------:R-:W-:Y:S02]  /*4fa0*/  @!UPT UIADD3 URZ, UPT, UPT, URZ, URZ, URZ ;  /* 0x000000fffffff290 */ /* 0x000fe4000fffe0ff */
[----:B------:R2:W-:Y:S01]  /*4fb0*/  @!UP0 UTMALDG.3D [UR16], [UR4], desc[UR8] ;  /* 0x00000810040085b4 */ /* 0x0005e20008011000 */
[----:B------:R2:W-:Y:S01]  /*4fc0*/  @!P1 SYNCS.ARRIVE.TRANS64.RED.A0TR RZ, [UR21+0x50], R0 ;  /* 0x00005000ffff99a7 */ /* 0x0005e20008300415 */
[----:B------:R-:W-:Y:S01]  /*4fd0*/  SYNCS.ARRIVE.TRANS64.RED.A1T0 RZ, [UR6], RZ ;  /* 0x000000ffffff79a7 */ /* 0x000fe20008100406 */
[----:B------:R-:W3:Y:S02]  /*4fe0*/  SYNCS.PHASECHK.TRANS64.TRYWAIT P0, [UR21+0x68], R9 ;  /* 0x00006809ff0075a7 */ /* 0x000ee40008001115 */
[----:B--23--:R-:W-:Y:S05]  /*4ff0*/  @!P0 BRA `(.L_x_94) ;  /* 0x0000004800708947 */ /* 0x00cfea0003800000 */
.L_x_161:
[----:B------:R-:W-:Y:S01]  /*5000*/  @!P1 IADD3 R6, P0, PT, R16, 0x580, RZ ;  /* 0x0000058010069810 */ /* 0x000fe20007f1e0ff */
[----:B------:R-:W-:Y:S01]  /*5010*/  VOTEU.ALL UP0, P1 ;  /* 0x0000000000ff7886 */ /* 0x000fe20000800000 */
[----:B------:R-:W-:Y:S01]  /*5020*/  UMOV UR6, 0x0 ;  /* 0x0000000000067882 */ /* 0x000fe20000000000 */
[----:B------:R-:W-:Y:S01]  /*5030*/  UMOV UR7, 0x10000000 ;  /* 0x1000000000077882 */ /* 0x000fe20000000000 */
[----:B------:R-:W-:Y:S01]  /*5040*/  @!P1 R2UR UR5, R6 ;  /* 0x00000000060592ca */ /* 0x000fe200000e0000 */
[----:B--2---:R-:W-:Y:S01]  /*5050*/  @!P1 IMAD.X R0, RZ, RZ, R17, P0 ;  /* 0x000000ffff009224 */ /* 0x004fe200000e0611 */
[----:B------:R-:W-:Y:S01]  /*5060*/  @!UP0 UIADD3 UR10, UPT, UPT, UR18, 0x40, URZ ;  /* 0x00000040120a8890 */ /* 0x000fe2000fffe0ff */
[----:B------:R-:W-:Y:S01]  /*5070*/  R2UR UR16, R142 ;  /* 0x000000008e1072ca */ /* 0x000fe200000e0000 */
[----:B------:R-:W-:Y:S01]  /*5080*/  @!UP0 UIADD3 UR8, UPT, UPT, UR21, 0x2200, URZ ;  /* 0x0000220015088890 */ /* 0x000fe2000fffe0ff */
[----:B------:R-:W-:Y:S01]  /*5090*/  ISETP.NE.AND P0, PT, R14, 0x2, PT ;  /* 0x000000020e00780c */ /* 0x000fe20003f05270 */
[----:B------:R-:W-:Y:S01]  /*50a0*/  @!UP0 UIADD3 UR9, UPT, UPT, UR21, 0x58, URZ ;  /* 0x0000005815098890 */ /* 0x000fe2000fffe0ff */
[----:B------:R-:W-:Y:S01]  /*50b0*/  @!P1 R2UR UR4, R0 ;  /* 0x00000000000492ca */ /* 0x000fe200000e0000 */
[----:B------:R-:W-:Y:S01]  /*50c0*/  VOTEU.ALL UP0, P1 ;  /* 0x0000000000ff7886 */ /* 0x000fe20000800000 */
[----:B------:R-:W-:Y:S01]  /*50d0*/  UMOV UR11, UR19 ;  /* 0x00000013000b7c82 */ /* 0x000fe20008000000 */
[----:B------:R-:W-:Y:S01]  /*50e0*/  UMOV UR12, UR36 ;  /* 0x00000024000c7c82 */ /* 0x000fe20008000000 */
[----:B------:R-:W-:Y:S01]  /*50f0*/  SEL R0, RZ, 0x1, P0 ;  /* 0x00000001ff007807 */ /* 0x000fe20000000000 */
[----:B------:R-:W-:Y:S01]  /*5100*/  UIADD3 UR20, UPT, UPT, UR13, UR63, URZ ;  /* 0x0000003f0d147290 */ /* 0x000fe2000fffe0ff */
[----:B------:R-:W-:Y:S01]  /*5110*/  IMAD.U32 R8, RZ, RZ, UR5 ;  /* 0x00000005ff087e24 */ /* 0x000fe2000f8e00ff */
[----:B------:R-:W-:Y:S01]  /*5120*/  LOP3.LUT R15, R15, 0x1, RZ, 0x3c, !PT ;  /* 0x000000010f0f7812 */ /* 0x000fe200078e3cff */
[----:B------:R-:W-:Y:S01]  /*5130*/  UPLOP3.LUT UP3, UPT, UPT, UPT, UPT, 0x80, 0x8 ;  /* 0x000000000008789c */ /* 0x000fe20003f6f070 */
[----:B------:R-:W-:Y:S01]  /*5140*/  LOP3.LUT R13, R13, R0, RZ, 0x3c, !PT ;  /* 0x000000000d0d7212 */ /* 0x000fe200078e3cff */
[----:B------:R-:W-:Y:S01]  /*5150*/  UIADD3 UR16, UPT, UPT, UR14, UR16, URZ ;  /* 0x000000100e107290 */ /* 0x000fe2000fffe0ff */
[----:B------:R-:W-:Y:S01]  /*5160*/  SEL R14, R14, RZ, P0 ;  /* 0x000000ff0e0e7207 */ /* 0x000fe20000000000 */
[----:B------:R-:W-:Y:S01]  /*5170*/  UMOV UR36, UR26 ;  /* 0x0000001a00247c82 */ /* 0x000fe20008000000 */
[----:B------:R-:W-:Y:S01]  /*5180*/  IMAD.U32 R9, RZ, RZ, UR4 ;  /* 0x00000004ff097e24 */ /* 0x000fe2000f8e00ff */
[----:B------:R-:W-:Y:S04]  /*5190*/  @!P1 R2UR UR4, R8 ;  /* 0x00000000080492ca */ /* 0x000fe800000e0000 */
[----:B------:R-:W-:Y:S11]  /*51a0*/  @!P1 R2UR UR5, R9 ;  /* 0x00000000090592ca */ /* 0x000ff600000e0000 */
[----:B------:R-:W-:Y:S02]  /*51b0*/  @!UPT UIADD3 URZ, UPT, UPT, URZ, URZ, URZ ;  /* 0x000000fffffff290 */ /* 0x000fe4000fffe0ff */
[----:B------:R2:W-:Y:S01]  /*51c0*/  @!UP0 UTMALDG.3D [UR8], [UR4], desc[UR6] ;  /* 0x00000608040085b4 */ /* 0x0005e20008011000 */
[----:B------:R2:W-:Y:S01]  /*51d0*/  @!P1 SYNCS.ARRIVE.TRANS64.RED.A0TR RZ, [UR21+0x58], R7 ;  /* 0x00005807ffff99a7 */ /* 0x0005e20008300415 */
[----:B------:R-:W-:Y:S01]  /*51e0*/  SYNCS.ARRIVE.TRANS64.RED.A1T0 RZ, [UR33], RZ ;  /* 0x000000ffffff79a7 */ /* 0x000fe20008100421 */
[----:B------:R-:W-:Y:S05]  /*51f0*/  BRA.U UP1, `(.L_x_95) ;  /* 0xfffffff501247547 */ /* 0x000fea000b83ffff */
[----:B------:R-:W-:-:S04]  /*5200*/  SHF.L.U32 R3, R15, 0x1f, RZ ;  /* 0x0000001f0f037819 */ /* 0x000fc800000006ff */
[----:B------:R-:W3:Y:S02]  /*5210*/  SYNCS.PHASECHK.TRANS64.TRYWAIT P0, [UR21+0x60], R3 ;  /* 0x00006003ff0075a7 */ /* 0x000ee40008001115 */
[----:B---3--:R-:W-:Y:S05]  /*5220*/  @!P0 BRA `(.L_x_96) ;  /* 0x0000004400fc8947 */ /* 0x008fea0003800000 */
.L_x_163:
[----:B---3--:R-:W-:-:S07]  /*5230*/  MOV R0, UR21 ;  /* 0x0000001500007c02 */ /* 0x008fce0008000f00 */
.L_x_97:
[----:B---3--:R-:W-:-:S04]  /*5240*/  SHF.L.U32 R3, R15, 0x1f, RZ ;  /* 0x0000001f0f037819 */ /* 0x008fc800000006ff */
[----:B------:R3:W4:Y:S03]  /*5250*/  SYNCS.PHASECHK.TRANS64.TRYWAIT P0, [R0+URZ+0x68], R3 ;  /* 0x00006803000075a7 */ /* 0x00072600080011ff */
[----:B----4-:R-:W-:Y:S05]  /*5260*/  @!P0 NANOSLEEP.SYNCS 0x989680 ;  /* 0x009896800000895d */ /* 0x010fea0003900000 */
[----:B------:R-:W4:Y:S02]  /*5270*/  @!P0 SYNCS.PHASECHK.TRANS64 P0, [R0+URZ+0x68], R3 ;  /* 0x00006803000085a7 */ /* 0x000f2400080010ff */
[----:B-12-4-:R-:W-:Y:S05]  /*5280*/  @P0 EXIT ;  /* 0x000000000000094d */ /* 0x016fea0003800000 */
[----:B------:R-:W-:Y:S05]  /*5290*/  BRA `(.L_x_97) ;  /* 0xfffffffc00e87947 */ /* 0x000fea000383ffff */
.L_x_86:
[----:B------:R-:W-:-:S06]  /*52a0*/  UISETP.GE.AND UP0, UPT, UR18, 0x4, UPT ;  /* 0x000000041200788c */ /* 0x000fcc000bf06270 */
[----:B------:R-:W-:-:S13]  /*52b0*/  PLOP3.LUT P0, PT, PT, PT, UP0, 0x80, 0x8 ;  /* 0x000000000008781c */ /* 0x000fda0003f0f008 */
[----:B------:R-:W-:Y:S05]  /*52c0*/  @!P0 EXIT ;  /* 0x000000000000894d */ /* 0x000fea0003800000 */
[----:B------:R-:W-:Y:S01]  /*52d0*/  BAR.SYNC.DEFER_BLOCKING 0x6, 0xa0 ;  /* 0x0182800000007b1d */ /* 0x000fe20000010000 */
[C---:B------:R-:W-:Y:S01]  /*52e0*/  IMAD.SHL.U32 R2, R154.reuse, 0x40, RZ ;  /* 0x000000409a027824 */ /* 0x040fe200078e00ff */
[C---:B------:R-:W-:Y:S01]  /*52f0*/  R2P PR, R154.reuse, 0x6 ;  /* 0x000000069a007804 */ /* 0x040fe20000000000 */
[----:B------:R-:W-:Y:S01]  /*5300*/  IMAD.MOV.U32 R151, RZ, RZ, 0x20 ;  /* 0x00000020ff977424 */ /* 0x000fe200078e00ff */
[----:B------:R-:W-:Y:S01]  /*5310*/  CS2R R148, SRZ ;  /* 0x0000000000947805 */ /* 0x000fe2000001ff00 */
[C---:B------:R-:W-:Y:S01]  /*5320*/  IMAD.U32 R69, R154.reuse, 0x10000, RZ ;  /* 0x000100009a457824 */ /* 0x040fe200078e00ff */
[----:B------:R-:W-:Y:S02]  /*5330*/  UMOV UR44, 0x400 ;  /* 0x00000400002c7882 */ /* 0x000fe40000000000 */
[----:B------:R-:W1:Y:S01]  /*5340*/  LDC.64 R138, c[0x0][0x8b0] ;  /* 0x00022c00ff8a7b82 */ /* 0x000e620000000a00 */
[----:B------:R-:W-:Y:S01]  /*5350*/  ULEA UR44, UR46, UR44, 0x18 ;  /* 0x0000002c2e2c7291 */ /* 0x000fe2000f8ec0ff */
[----:B------:R-:W-:Y:S01]  /*5360*/  IMAD.SHL.U32 R135, R154, 0x8, RZ ;  /* 0x000000089a877824 */ /* 0x000fe200078e00ff */
[----:B------:R-:W-:Y:S01]  /*5370*/  LOP3.LUT R6, R2, 0x180, RZ, 0xc0, !PT ;  /* 0x0000018002067812 */ /* 0x000fe200078ec0ff */
[----:B------:R-:W-:Y:S01]  /*5380*/  IMAD.MOV.U32 R152, RZ, RZ, 0x10 ;  /* 0x00000010ff987424 */ /* 0x000fe200078e00ff */
[----:B------:R-:W-:Y:S01]  /*5390*/  SEL R151, R151, 0xffffffe0, !P2 ;  /* 0xffffffe097977807 */ /* 0x000fe20005000000 */
[----:B------:R-:W-:Y:S01]  /*53a0*/  UIADD3 UR4, UPT, UPT, UR44, 0x4200, URZ ;  /* 0x000042002c047890 */ /* 0x000fe2000fffe0ff */
[----:B------:R-:W-:Y:S01]  /*53b0*/  LOP3.LUT R69, R69, 0x600000, RZ, 0xc0, !PT ;  /* 0x0060000045457812 */ /* 0x000fe200078ec0ff */
[----:B------:R-:W2:Y:S01]  /*53c0*/  LDC.64 R136, c[0x0][0x8a8] ;  /* 0x00022a00ff887b82 */ /* 0x000ea20000000a00 */
[----:B------:R-:W-:Y:S01]  /*53d0*/  LOP3.LUT R135, R6, 0x30, R135, 0xf8, !PT ;  /* 0x0000003006877812 */ /* 0x000fe200078ef887 */
[----:B------:R-:W-:Y:S01]  /*53e0*/  IMAD.MOV.U32 R68, RZ, RZ, RZ ;  /* 0x000000ffff447224 */ /* 0x000fe200078e00ff */
[----:B------:R-:W-:Y:S01]  /*53f0*/  SEL R152, R152, 0xfffffff0, !P1 ;  /* 0xfffffff098987807 */ /* 0x000fe20004800000 */
[----:B------:R-:W-:Y:S01]  /*5400*/  IMAD.MOV.U32 R145, RZ, RZ, RZ ;  /* 0x000000ffff917224 */ /* 0x000fe200078e00ff */
[----:B------:R-:W-:-:S02]  /*5410*/  SHF.R.S32.HI R3, RZ, 0x4, R151 ;  /* 0x00000004ff037819 */ /* 0x000fc40000011497 */
[----:B------:R-:W-:Y:S02]  /*5420*/  CS2R R146, SRZ ;  /* 0x0000000000927805 */ /* 0x000fe4000001ff00 */
[----:B------:R-:W-:Y:S01]  /*5430*/  LOP3.LUT R135, R135, 0x1e40, R2, 0xf8, !PT ;  /* 0x00001e4087877812 */ /* 0x000fe200078ef802 */
[----:B------:R-:W-:Y:S01]  /*5440*/  IMAD.U32 R153, RZ, RZ, UR4 ;  /* 0x00000004ff997e24 */ /* 0x000fe2000f8e00ff */
[----:B------:R-:W3:Y:S01]  /*5450*/  LDS R0, [UR44+0x130] ;  /* 0x0001302cff007984 */ /* 0x000ee20008000800 */
[----:B------:R-:W-:Y:S01]  /*5460*/  LOP3.LUT R154, R154, 0x60, RZ, 0xc0, !PT ;  /* 0x000000609a9a7812 */ /* 0x000fe200078ec0ff */
[----:B------:R-:W4:Y:S01]  /*5470*/  LDCU UR58, c[0x0][0x370] ;  /* 0x00006e00ff3a77ac */ /* 0x000f220008000800 */
[----:B------:R-:W-:Y:S01]  /*5480*/  LEA.HI.SX32 R150, R152, R3, 0x1c ;  /* 0x0000000398967211 */ /* 0x000fe200078fe2ff */
[----:B------:R-:W1:Y:S01]  /*5490*/  LDCU UR43, c[0x0][0xb0c] ;  /* 0x00016180ff2b77ac */ /* 0x000e620008000800 */
[----:B------:R-:W1:Y:S01]  /*54a0*/  LDCU UR39, c[0x0][0xb30] ;  /* 0x00016600ff2777ac */ /* 0x000e620008000800 */
[----:B------:R-:W1:Y:S01]  /*54b0*/  LDCU.64 UR56, c[0x0][0x888] ;  /* 0x00011100ff3877ac */ /* 0x000e620008000a00 */
[----:B------:R-:W1:Y:S01]  /*54c0*/  LDCU.64 UR40, c[0x0][0xb28] ;  /* 0x00016500ff2877ac */ /* 0x000e620008000a00 */
[----:B------:R-:W1:Y:S01]  /*54d0*/  LDCU.64 UR60, c[0x0][0x890] ;  /* 0x00011200ff3c77ac */ /* 0x000e620008000a00 */
[----:B------:R-:W1:Y:S01]  /*54e0*/  LDCU.128 UR52, c[0x0][0xb10] ;  /* 0x00016200ff3477ac */ /* 0x000e620008000c00 */
[----:B------:R-:W1:Y:S01]  /*54f0*/  LDCU UR47, c[0x0][0x374] ;  /* 0x00006e80ff2f77ac */ /* 0x000e620008000800 */
[----:B------:R-:W-:Y:S01]  /*5500*/  UIADD3 UR62, UPT, UPT, UR44, 0x200, URZ ;  /* 0x000002002c3e7890 */ /* 0x000fe2000fffe0ff */
[----:B-1234-:R-:W-:-:S11]  /*5510*/  IMAD.IADD R69, R0, 0x1, R69 ;  /* 0x0000000100457824 */ /* 0x01efd600078e0245 */
.L_x_123:
[----:B------:R-:W-:Y:S02]  /*5520*/  LEA R3, R145, UR44, 0x3 ;  /* 0x0000002c91037c11 */ /* 0x000fe4000f8e18ff */
[----:B------:R-:W-:Y:S02]  /*5530*/  SHF.L.U32 R0, R147, 0x1f, RZ ;  /* 0x0000001f93007819 */ /* 0x000fe400000006ff */
[----:B------:R-:W-:Y:S02]  /*5540*/  LEA R5, R145, UR44, 0x4 ;  /* 0x0000002c91057c11 */ /* 0x000fe4000f8e20ff */
[----:B-1----:R-:W1:Y:S02]  /*5550*/  SYNCS.PHASECHK.TRANS64.TRYWAIT P0, [R3+URZ+0x80], R0 ;  /* 0x00008000030075a7 */ /* 0x002e6400080011ff */
[----:B-1----:R-:W-:Y:S05]  /*5560*/  @!P0 BRA `(.L_x_98) ;  /* 0x0000004400448947 */ /* 0x002fea0003800000 */
.L_x_164:
        /* <DEDUP_REMOVED lines=11> */
[----:B------:R-:W-:Y:S01]  /*5620*/  PLOP3.LUT P0, PT, PT, PT, UP1, 0x80, 0x8 ;  /* 0x000000000008781c */ /* 0x000fe20003f0f018 */
[----:B------:R-:W-:Y:S11]  /*5630*/  UP2UR UR45, UPR, URZ, 0x2 ;  /* 0x00000002ff2d7883 */ /* 0x000ff60008000000 */
[----:B------:R-:W-:Y:S01]  /*5640*/  @!UPT UIADD3 URZ, UPT, UPT, URZ, URZ, URZ ;  /* 0x000000fffffff290 */ /* 0x000fe2000fffe0ff */
[----:B-1----:R-:W-:Y:S02]  /*5650*/  @P0 SHF.R.U32.HI R0, RZ, 0x10, R5 ;  /* 0x00000010ff000819 */ /* 0x002fe40000011605 */
        /* <DEDUP_REMOVED lines=12> */
[----:B------:R-:W2:Y:S01]  /*5720*/  LDCU UR12, c[0x0][0xb20] ;  /* 0x00016400ff0c77ac */ /* 0x000ea20008000800 */
[----:B------:R-:W-:Y:S02]  /*5730*/  UIMAD.WIDE.U32 UR4, UR47, UR55, URZ ;  /* 0x000000372f0472a5 */ /* 0x000fe4000f8e00ff */
[----:B------:R-:W-:Y:S02]  /*5740*/  UIMAD.WIDE.U32 UR6, UR58, UR52, URZ ;  /* 0x000000343a0672a5 */ /* 0x000fe4000f8e00ff */
[----:B------:R-:W-:Y:S02]  /*5750*/  UISETP.NE.AND UP0, UPT, UR54, 0x1, UPT ;  /* 0x000000013600788c */ /* 0x000fe4000bf05270 */
[----:B------:R-:W-:Y:S02]  /*5760*/  UIMAD.WIDE.U32 UR8, UR37, UR55, URZ ;  /* 0x00000037250872a5 */ /* 0x000fe4000f8e00ff */
[----:B------:R-:W-:Y:S02]  /*5770*/  UIMAD.WIDE.U32 UR10, UR38, UR52, URZ ;  /* 0x00000034260a72a5 */ /* 0x000fe4000f8e00ff */
[----:B------:R-:W-:Y:S02]  /*5780*/  UISETP.NE.AND UP1, UPT, UR43, 0x1, UPT ;  /* 0x000000012b00788c */ /* 0x000fe4000bf25270 */
[----:B------:R-:W-:Y:S01]  /*5790*/  UISETP.NE.AND UP2, UPT, UR42, 0x1, UPT ;  /* 0x000000012a00788c */ /* 0x000fe2000bf45270 */
[----:B------:R-:W-:Y:S02]  /*57a0*/  UMOV UR4, UR5 ;  /* 0x0000000500047c82 */ /* 0x000fe40008000000 */
[----:B--2---:R-:W-:Y:S03]  /*57b0*/  USHF.R.U32.HI UR5, URZ, UR12, UR4 ;  /* 0x0000000cff057299 */ /* 0x004fe60008011604 */
[----:B------:R-:W-:Y:S02]  /*57c0*/  UMOV UR4, UR7 ;  /* 0x0000000700047c82 */ /* 0x000fe40008000000 */
[----:B------:R-:W-:Y:S02]  /*57d0*/  USHF.R.U32.HI UR7, URZ, UR53, UR4 ;  /* 0x00000035ff077299 */ /* 0x000fe40008011604 */
[----:B------:R-:W-:Y:S02]  /*57e0*/  USEL UR4, UR47, UR5, !UP0 ;  /* 0x000000052f047287 */ /* 0x000fe4000c000000 */
[----:B------:R-:W-:Y:S01]  /*57f0*/  USEL UR7, UR58, UR7, !UP1 ;  /* 0x000000073a077287 */ /* 0x000fe2000c800000 */
[----:B------:R-:W-:Y:S01]  /*5800*/  UMOV UR5, UR9 ;  /* 0x0000000900057c82 */ /* 0x000fe20008000000 */
[----:B------:R-:W-:Y:S02]  /*5810*/  UIMAD.WIDE.U32 UR8, UR4, UR40, URZ ;  /* 0x00000028040872a5 */ /* 0x000fe4000f8e00ff */
[----:B------:R-:W-:Y:S03]  /*5820*/  USHF.R.U32.HI UR6, URZ, UR12, UR5 ;  /* 0x0000000cff067299 */ /* 0x000fe60008011605 */
[----:B------:R-:W-:Y:S01]  /*5830*/  UMOV UR5, UR11 ;  /* 0x0000000b00057c82 */ /* 0x000fe20008000000 */
[----:B------:R-:W-:Y:S02]  /*5840*/  UIMAD.WIDE.U32 UR10, UR7, UR40, URZ ;  /* 0x00000028070a72a5 */ /* 0x000fe4000f8e00ff */
[----:B------:R-:W-:Y:S02]  /*5850*/  USHF.R.U32.HI UR12, URZ, UR53, UR5 ;  /* 0x00000035ff0c7299 */ /* 0x000fe40008011605 */
[----:B------:R-:W-:Y:S01]  /*5860*/  USEL UR6, UR37, UR6, !UP0 ;  /* 0x0000000625067287 */ /* 0x000fe2000c000000 */
[----:B------:R-:W-:Y:S02]  /*5870*/  UMOV UR5, UR9 ;  /* 0x0000000900057c82 */ /* 0x000fe40008000000 */
[----:B------:R-:W-:Y:S01]  /*5880*/  UMOV UR10, UR11 ;  /* 0x0000000b000a7c82 */ /* 0x000fe20008000000 */
[----:B------:R-:W-:Y:S02]  /*5890*/  @UP2 USHF.R.U32.HI UR4, URZ, UR41, UR5 ;  /* 0x00000029ff042299 */ /* 0x000fe40008011605 */
[----:B------:R-:W-:Y:S02]  /*58a0*/  @UP2 USHF.R.U32.HI UR7, URZ, UR41, UR10 ;  /* 0x00000029ff072299 */ /* 0x000fe4000801160a */
[----:B------:R-:W-:Y:S02]  /*58b0*/  UIMAD UR4, UR42, UR4, URZ ;  /* 0x000000042a0472a4 */ /* 0x000fe4000f8e02ff */
[----:B------:R-:W-:Y:S02]  /*58c0*/  UIMAD.WIDE.U32 UR10, UR6, UR40, URZ ;  /* 0x00000028060a72a5 */ /* 0x000fe4000f8e00ff */
[----:B------:R-:W-:Y:S02]  /*58d0*/  USEL UR5, UR38, UR12, !UP1 ;  /* 0x0000000c26057287 */ /* 0x000fe4000c800000 */
[----:B------:R-:W-:Y:S02]  /*58e0*/  UIMAD UR8, UR42, UR7, URZ ;  /* 0x000000072a0872a4 */ /* 0x000fe4000f8e02ff */
[----:B------:R-:W-:Y:S03]  /*58f0*/  UISETP.GE.AND UP0, UPT, UR6, UR4, UPT ;  /* 0x000000040600728c */ /* 0x000fe6000bf06270 */
[----:B------:R-:W-:Y:S01]  /*5900*/  UMOV UR4, UR11 ;  /* 0x0000000b00047c82 */ /* 0x000fe20008000000 */
[----:B------:R-:W-:Y:S02]  /*5910*/  UISETP.GE.OR UP0, UPT, UR5, UR8, UP0 ;  /* 0x000000080500728c */ /* 0x000fe40008706670 */
[----:B------:R-:W-:Y:S02]  /*5920*/  USHF.R.U32.HI UR4, URZ, UR41, UR4 ;  /* 0x00000029ff047299 */ /* 0x000fe40008011604 */
[----:B------:R-:W-:Y:S02]  /*5930*/  UIMAD.WIDE.U32 UR8, UR5, UR40, URZ ;  /* 0x00000028050872a5 */ /* 0x000fe4000f8e00ff */
[----:B------:R-:W-:Y:S02]  /*5940*/  USEL UR11, UR6, UR4, !UP2 ;  /* 0x00000004060b7287 */ /* 0x000fe4000d000000 */
[----:B------:R-:W-:Y:S02]  /*5950*/  UIADD3 UR8, UPT, UPT, -UR5, URZ, URZ ;  /* 0x000000ff05087290 */ /* 0x000fe4000fffe1ff */
[----:B------:R-:W-:Y:S01]  /*5960*/  UIADD3 UR10, UPT, UPT, -UR11, URZ, URZ ;  /* 0x000000ff0b0a7290 */ /* 0x000fe2000fffe1ff */
[----:B------:R-:W-:Y:S01]  /*5970*/  @!UP0 UMOV UR4, UR9 ;  /* 0x0000000900048c82 */ /* 0x000fe20008000000 */
[----:B------:R-:W-:Y:S02]  /*5980*/  UIADD3 UR9, UPT, UPT, -UR6, URZ, URZ ;  /* 0x000000ff06097290 */ /* 0x000fe4000fffe1ff */
[----:B------:R-:W-:Y:S02]  /*5990*/  @!UP0 USHF.R.U32.HI UR4, URZ, UR41, UR4 ;  /* 0x00000029ff048299 */ /* 0x000fe40008011604 */
[----:B------:R-:W-:Y:S02]  /*59a0*/  UIMAD UR10, UR42, UR10, UR6 ;  /* 0x0000000a2a0a72a4 */ /* 0x000fe4000f8e0206 */
[----:B------:R-:W-:Y:S04]  /*59b0*/  @!UP0 USEL UR4, UR5, UR4, !UP2 ;  /* 0x0000000405048287 */ /* 0x000fe8000d000000 */
[----:B------:R-:W-:Y:S02]  /*59c0*/  @!UP0 UIMAD UR10, UR7, UR10, UR4 ;  /* 0x0000000a070a82a4 */ /* 0x000fe4000f8e0204 */
[----:B------:R-:W-:Y:S02]  /*59d0*/  @!UP0 UIADD3 UR11, UPT, UPT, UR11, -UR4, URZ ;  /* 0x800000040b0b8290 */ /* 0x000fe4000fffe0ff */
[----:B------:R-:W-:Y:S02]  /*59e0*/  UIMAD UR7, UR43, UR8, UR38 ;  /* 0x000000082b0772a4 */ /* 0x000fe4000f8e0226 */
[----:B------:R-:W-:Y:S02]  /*59f0*/  @!UP0 UIMAD UR6, UR11, UR42, UR5 ;  /* 0x0000002a0b0682a4 */ /* 0x000fe4000f8e0205 */
[----:B------:R-:W-:Y:S01]  /*5a00*/  UIMAD UR4, UR54, UR9, UR37 ;  /* 0x00000009360472a4 */ /* 0x000fe2000f8e0225 */
[----:B------:R-:W-:Y:S02]  /*5a10*/  @!UP0 UMOV UR5, UR10 ;  /* 0x0000000a00058c82 */ /* 0x000fe40008000000 */
[----:B------:R-:W-:Y:S02]  /*5a20*/  UIMAD UR38, UR5, UR43, UR7 ;  /* 0x0000002b052672a4 */ /* 0x000fe4000f8e0207 */
[----:B------:R-:W-:Y:S11]  /*5a30*/  UIMAD UR37, UR6, UR54, UR4 ;  /* 0x00000036062572a4 */ /* 0x000ff6000f8e0204 */
[----:B------:R-:W-:Y:S01]  /*5a40*/  @!UPT UIADD3 URZ, UPT, UPT, URZ, URZ, URZ ;  /* 0x000000fffffff290 */ /* 0x000fe2000fffe0ff */
.L_x_99:
[----:B------:R-:W-:Y:S01]  /*5a50*/  UISETP.NE.AND UP0, UPT, UR39, 0x1, UPT ;  /* 0x000000012700788c */ /* 0x000fe2000bf05270 */
[----:B------:R-:W-:Y:S01]  /*5a60*/  IADD3 R145, PT, PT, R145, 0x1, RZ ;  /* 0x0000000191917810 */ /* 0x000fe20007ffe0ff */
[----:B------:R-:W-:Y:S02]  /*5a70*/  USHF.L.U32 UR50, UR16, 0x7, URZ ;  /* 0x0000000710327899 */ /* 0x000fe400080006ff */
[----:B------:R-:W-:Y:S07]  /*5a80*/  USHF.L.U32 UR49, UR20, 0x7, URZ ;  /* 0x0000000714317899 */ /* 0x000fee00080006ff */
[----:B------:R-:W2:Y:S01]  /*5a90*/  @!UP0 LDCU.128 UR12, c[0x0][0xb10] ;  /* 0x00016200ff0c87ac */ /* 0x000ea20008000c00 */
[----:B------:R-:W3:Y:S01]  /*5aa0*/  @!UP0 LDCU UR5, c[0x0][0xb0c] ;  /* 0x00016180ff0587ac */ /* 0x000ee20008000800 */
[----:B------:R-:W4:Y:S01]  /*5ab0*/  @!UP0 LDCU UR10, c[0x0][0xb20] ;  /* 0x00016400ff0a87ac */ /* 0x000f220008000800 */
[----:B--2---:R-:W-:Y:S02]  /*5ac0*/  UIMAD.WIDE.U32 UR8, UR38, UR12, URZ ;  /* 0x0000000c260872a5 */ /* 0x004fe4000f8e00ff */
[----:B------:R-:W-:Y:S02]  /*5ad0*/  UIMAD.WIDE.U32 UR6, UR37, UR15, URZ ;  /* 0x0000000f250672a5 */ /* 0x000fe4000f8e00ff */
[----:B------:R-:W-:Y:S03]  /*5ae0*/  @!UP0 UISETP.NE.AND UP1, UPT, UR14, 0x1, UPT ;  /* 0x000000010e00888c */ /* 0x000fe6000bf25270 */
[----:B------:R-:W-:Y:S01]  /*5af0*/  @!UP0 UMOV UR4, UR9 ;  /* 0x0000000900048c82 */ /* 0x000fe20008000000 */
[----:B---3--:R-:W-:Y:S02]  /*5b00*/  @!UP0 UISETP.NE.AND UP2, UPT, UR5, 0x1, UPT ;  /* 0x000000010500888c */ /* 0x008fe4000bf45270 */
[----:B------:R-:W-:Y:S01]  /*5b10*/  @!UP0 USHF.R.U32.HI UR4, URZ, UR13, UR4 ;  /* 0x0000000dff048299 */ /* 0x000fe20008011604 */
[----:B------:R-:W-:Y:S02]  /*5b20*/  @!UP0 UMOV UR6, UR7 ;  /* 0x0000000700068c82 */ /* 0x000fe40008000000 */
[----:B----4-:R-:W-:Y:S02]  /*5b30*/  @!UP0 USHF.R.U32.HI UR6, URZ, UR10, UR6 ;  /* 0x0000000aff068299 */ /* 0x010fe40008011606 */
[----:B------:R-:W-:Y:S02]  /*5b40*/  @!UP0 USEL UR7, UR38, UR4, !UP2 ;  /* 0x0000000426078287 */ /* 0x000fe4000d000000 */
[----:B------:R-:W-:Y:S04]  /*5b50*/  @!UP0 USEL UR6, UR37, UR6, !UP1 ;  /* 0x0000000625068287 */ /* 0x000fe8000c800000 */
[----:B------:R-:W-:Y:S02]  /*5b60*/  @!UP0 UIADD3 UR4, UPT, UPT, -UR7, UR6, URZ ;  /* 0x0000000607048290 */ /* 0x000fe4000fffe1ff */
[----:B------:R-:W-:Y:S02]  /*5b70*/  @!UP0 UIADD3 UR6, UPT, UPT, UR7, -UR6, URZ ;  /* 0x8000000607068290 */ /* 0x000fe4000fffe0ff */
[----:B------:R-:W-:Y:S02]  /*5b80*/  @!UP0 UIMAD UR38, UR4, UR5, UR38 ;  /* 0x00000005042682a4 */ /* 0x000fe4000f8e0226 */
[----:B------:R-:W-:Y:S02]  /*5b90*/  @!UP0 UIMAD UR37, UR6, UR14, UR37 ;  /* 0x0000000e062582a4 */ /* 0x000fe4000f8e0225 */
[----:B------:R-:W-:Y:S09]  /*5ba0*/  ULOP3.LUT UP0, URZ, UR62, 0x1b0, URZ, 0xc0, !UPT ;  /* 0x000001b03eff7892 */ /* 0x000ff2000f80c0ff */
[----:B------:R-:W-:Y:S05]  /*5bb0*/  BRA.U !UP0, `(.L_x_100) ;  /* 0x0000000108407547 */ /* 0x000fea000b800000 */
[----:B------:R-:W2:Y:S01]  /*5bc0*/  LDCU.64 UR8, c[0x4][0x80] ;  /* 0x01001000ff0877ac */ /* 0x000ea20008000a00 */
[----:B------:R-:W-:Y:S01]  /*5bd0*/  MOV R3, 0x0 ;  /* 0x0000000000037802 */ /* 0x000fe20000000f00 */
[----:B------:R-:W-:Y:S02]  /*5be0*/  HFMA2 R12, -RZ, RZ, 0, 5.9604644775390625e-08 ;  /* 0x00000001ff0c7431 */ /* 0x000fe400000001ff */
[----:B------:R-:W-:Y:S02]  /*5bf0*/  IMAD.MOV.U32 R8, RZ, RZ, 0x70 ;  /* 0x00000070ff087424 */ /* 0x000fe400078e00ff */
[----:B------:R-:W-:Y:S01]  /*5c00*/  IMAD.MOV.U32 R13, RZ, RZ, RZ ;  /* 0x000000ffff0d7224 */ /* 0x000fe200078e00ff */
[----:B------:R-:W3:Y:S01]  /*5c10*/  LDCU.64 UR6, c[0x4][0x88] ;  /* 0x01001100ff0677ac */ /* 0x000ee20008000a00 */
[----:B------:R-:W4:Y:S01]  /*5c20*/  LDC.64 R2, c[0x4][R3] ;  /* 0x0100000003027b82 */ /* 0x000f220000000a00 */
[----:B------:R-:W1:Y:S01]  /*5c30*/  LDCU.64 UR4, c[0x4][0x8] ;  /* 0x01000100ff0477ac */ /* 0x000e620008000a00 */
[----:B--2---:R-:W-:Y:S01]  /*5c40*/  MOV R5, UR9 ;  /* 0x0000000900057c02 */ /* 0x004fe20008000f00 */
[----:B------:R-:W-:Y:S01]  /*5c50*/  IMAD.U32 R4, RZ, RZ, UR8 ;  /* 0x00000008ff047e24 */ /* 0x000fe2000f8e00ff */
[----:B---3--:R-:W-:Y:S01]  /*5c60*/  MOV R7, UR7 ;  /* 0x0000000700077c02 */ /* 0x008fe20008000f00 */
[----:B------:R-:W-:Y:S01]  /*5c70*/  IMAD.U32 R6, RZ, RZ, UR6 ;  /* 0x00000006ff067e24 */ /* 0x000fe2000f8e00ff */
[----:B-1----:R-:W-:Y:S01]  /*5c80*/  MOV R11, UR5 ;  /* 0x00000005000b7c02 */ /* 0x002fe20008000f00 */
[----:B------:R-:W-:Y:S02]  /*5c90*/  IMAD.U32 R10, RZ, RZ, UR4 ;  /* 0x00000004ff0a7e24 */ /* 0x000fe4000f8e00ff */
[----:B------:R-:W-:Y:S07]  /*5ca0*/  LEPC R20, `(.L_x_100) ;  /* 0x000000001014794e */ /* 0x000fee0000000000 */
[----:B----45:R-:W-:Y:S05]  /*5cb0*/  CALL.ABS.NOINC R2 ;  /* 0x0000000002007343 */ /* 0x030fea0003c00000 */
.L_x_100:
[----:B------:R-:W-:Y:S01]  /*5cc0*/  LOP3.LUT P0, RZ, R153, 0x1b0, RZ, 0xc0, !PT ;  /* 0x000001b099ff7812 */ /* 0x000fe2000780c0ff */
[----:B------:R-:W-:Y:S11]  /*5cd0*/  BSSY.RECONVERGENT B6, `(.L_x_101) ;  /* 0x0000013000067945 */ /* 0x000ff60003800200 */
[----:B------:R-:W-:Y:S01]  /*5ce0*/  @!UPT UIADD3 URZ, UPT, UPT, URZ, URZ, URZ ;  /* 0x000000fffffff290 */ /* 0x000fe2000fffe0ff */
[----:B------:R-:W-:Y:S05]  /*5cf0*/  @!P0 BRA `(.L_x_102) ;  /* 0x0000000000408947 */ /* 0x000fea0003800000 */
        /* <DEDUP_REMOVED lines=16> */
.L_x_102:
[----:B------:R-:W-:Y:S05]  /*5e00*/  BSYNC.RECONVERGENT B6 ;  /* 0x0000000000067941 */ /* 0x000fea0003800200 */
.L_x_101:
[----:B------:R-:W-:Y:S01]  /*5e10*/  R2UR UR4, R143 ;  /* 0x000000008f0472ca */ /* 0x000fe200000e0000 */
[----:B------:R-:W-:Y:S01]  /*5e20*/  UISETP.NE.U32.AND UP0, UPT, UR60, URZ, UPT ;  /* 0x000000ff3c00728c */ /* 0x000fe2000bf05070 */
[----:B------:R-:W-:Y:S02]  /*5e30*/  ISETP.NE.U32.AND P4, PT, R138, RZ, PT ;  /* 0x000000ff8a00720c */ /* 0x000fe40003f85070 */
[----:B------:R-:W-:Y:S01]  /*5e40*/  ISETP.NE.U32.AND P2, PT, RZ, UR56, PT ;  /* 0x00000038ff007c0c */ /* 0x000fe2000bf45070 */
[----:B------:R-:W-:Y:S01]  /*5e50*/  UISETP.NE.AND.EX UP1, UPT, UR61, URZ, UPT, UP0 ;  /* 0x000000ff3d00728c */ /* 0x000fe2000bf25300 */
[----:B------:R-:W-:Y:S01]  /*5e60*/  ISETP.NE.AND.EX P4, PT, R139, RZ, PT, P4 ;  /* 0x000000ff8b00720c */ /* 0x000fe20003f85340 */
[----:B------:R-:W-:Y:S01]  /*5e70*/  UPLOP3.LUT UP0, UPT, UPT, UPT, UPT, 0x40, 0x4 ;  /* 0x000000000004789c */ /* 0x000fe20003f0e870 */
[----:B------:R-:W-:Y:S05]  /*5e80*/  ISETP.NE.AND.EX P2, PT, RZ, UR57, PT, P2 ;  /* 0x00000039ff007c0c */ /* 0x000fea000bf45320 */
[----:B------:R-:W-:Y:S06]  /*5e90*/  UISETP.NE.AND UP2, UPT, UR4, URZ, UPT ;  /* 0x000000ff0400728c */ /* 0x000fec000bf45270 */
[----:B------:R-:W-:Y:S05]  /*5ea0*/  PLOP3.LUT P1, PT, PT, PT, UP2, 0x80, 0x8 ;  /* 0x000000000008781c */ /* 0x000fea0003f2f028 */
[----:B------:R-:W-:Y:S06]  /*5eb0*/  @UP2 UPLOP3.LUT UP0, UPT, UPT, UPT, UP1, 0x80, 0x8 ;  /* 0x000000000008289c */ /* 0x000fec0003f0f010 */
[----:B------:R-:W-:Y:S01]  /*5ec0*/  PLOP3.LUT P0, PT, PT, PT, UP0, 0x80, 0x8 ;  /* 0x000000000008781c */ /* 0x000fe20003f0f008 */
[----:B------:R-:W-:Y:S01]  /*5ed0*/  @!UPT UIADD3 URZ, UPT, UPT, URZ, URZ, URZ ;  /* 0x000000fffffff290 */ /* 0x000fe2000fffe0ff */
[----:B------:R-:W-:Y:S11]  /*5ee0*/  BRA.U !UP1, `(.L_x_103) ;  /* 0x00000001093c7547 */ /* 0x000ff6000b800000 */
[----:B------:R-:W-:Y:S01]  /*5ef0*/  UISETP.NE.U32.AND UP0, UPT, UR56, URZ, UPT ;  /* 0x000000ff3800728c */ /* 0x000fe2000bf05070 */
[----:B-1----:R-:W-:Y:S01]  /*5f00*/  HFMA2 R0, -RZ, RZ, 0, 5.9604644775390625e-08 ;  /* 0x00000001ff007431 */ /* 0x002fe200000001ff */
[----:B------:R-:W1:Y:S01]  /*5f10*/  LDCU.64 UR8, c[0x0][0x358] ;  /* 0x00006b00ff0877ac */ /* 0x000e620008000a00 */
[----:B------:R-:W-:Y:S01]  /*5f20*/  IMAD.MOV.U32 R140, RZ, RZ, 0x1 ;  /* 0x00000001ff8c7424 */ /* 0x000fe200078e00ff */
[----:B------:R-:W-:Y:S06]  /*5f30*/  UISETP.NE.AND.EX UP0, UPT, UR57, URZ, UPT, UP0 ;  /* 0x000000ff3900728c */ /* 0x000fec000bf05300 */
[----:B------:R-:W-:Y:S05]  /*5f40*/  PLOP3.LUT P3, PT, PT, PT, UP0, 0x80, 0x8 ;  /* 0x000000000008781c */ /* 0x000fea0003f6f008 */
[----:B------:R-:W2:Y:S01]  /*5f50*/  @UP0 LDCU.64 UR4, c[0x0][0x888] ;  /* 0x00011100ff0407ac */ /* 0x000ea20008000a00 */
[----:B------:R-:W-:Y:S07]  /*5f60*/  @UP0 UIMAD UR6, UR36, UR60, URZ ;  /* 0x0000003c240602a4 */ /* 0x000fee000f8e02ff */
[----:B------:R-:W-:Y:S01]  /*5f70*/  @!P3 PRMT R140, R0, 0x7610, R140 ;  /* 0x00007610008cb816 */ /* 0x000fe2000000008c */
[----:B--2---:R-:W-:Y:S06]  /*5f80*/  @UP0 UIMAD.WIDE UR4, UR6, 0x4, UR4 ;  /* 0x00000004060408a5 */ /* 0x004fec000f8e0204 */
[----:B------:R-:W-:Y:S01]  /*5f90*/  IMAD.U32 R2, RZ, RZ, UR4 ;  /* 0x00000004ff027e24 */ /* 0x000fe2000f8e00ff */
[----:B------:R-:W-:Y:S04]  /*5fa0*/  MOV R3, UR5 ;  /* 0x0000000500037c02 */ /* 0x000fe80008000f00 */
[----:B------:R-:W2:Y:S01]  /*5fb0*/  @!UP0 LDCU UR4, c[0x0][0x880] ;  /* 0x00011000ff0487ac */ /* 0x000ea20008000800 */
[----:B-1---5:R3:W5:Y:S02]  /*5fc0*/  @P3 LDG.E R72, desc[UR8][R2.64] ;  /* 0x0000000802483981 */ /* 0x022764000c1e1900 */
[----:B--23--:R-:W-:Y:S02]  /*5fd0*/  @!P3 IMAD.U32 R72, RZ, RZ, UR4 ;  /* 0x00000004ff48be24 */ /* 0x00cfe4000f8e00ff */
.L_x_103:
[----:B------:R-:W-:Y:S05]  /*5fe0*/  @!P4 BRA `(.L_x_104) ;  /* 0x000000000024c947 */ /* 0x000fea0003800000 */
[----:B------:R-:W-:Y:S01]  /*5ff0*/  ISETP.NE.U32.AND P3, PT, R136, RZ, PT ;  /* 0x000000ff8800720c */ /* 0x000fe20003f65070 */
[----:B------:R-:W2:Y:S03]  /*6000*/  LDCU.64 UR4, c[0x0][0x358] ;  /* 0x00006b00ff0477ac */ /* 0x000ea60008000a00 */
[----:B------:R-:W-:Y:S11]  /*6010*/  ISETP.NE.AND.EX P3, PT, R137, RZ, PT, P3 ;  /* 0x000000ff8900720c */ /* 0x000ff60003f65330 */
[----:B------:R-:W-:Y:S02]  /*6020*/  @!UPT UIADD3 URZ, UPT, UPT, URZ, URZ, URZ ;  /* 0x000000fffffff290 */ /* 0x000fe4000fffe0ff */
[----:B------:R-:W3:Y:S01]  /*6030*/  @P3 LDC.64 R2, c[0x0][0x8a8] ;  /* 0x00022a00ff023b82 */ /* 0x000ee20000000a00 */
[----:B-1----:R-:W-:Y:S04]  /*6040*/  @P3 IMAD R0, R138, UR36, RZ ;  /* 0x000000248a003c24 */ /* 0x002fe8000f8e02ff */
[----:B---3--:R-:W-:Y:S05]  /*6050*/  @P3 IMAD.WIDE R2, R0, 0x4, R2 ;  /* 0x0000000400023825 */ /* 0x008fea00078e0202 */
[----:B--2--5:R2:W5:Y:S02]  /*6060*/  @P3 LDG.E R70, desc[UR4][R2.64] ;  /* 0x0000000402463981 */ /* 0x024564000c1e1900 */
[----:B--2---:R-:W3:Y:S02]  /*6070*/  @!P3 LDC R70, c[0x0][0x8a0] ;  /* 0x00022800ff46bb82 */ /* 0x004ee40000000800 */
.L_x_104:
[----:B-----5:R-:W-:Y:S01]  /*6080*/  ISETP.NE.AND P4, PT, R72, RZ, PT ;  /* 0x000000ff4800720c */ /* 0x020fe20003f85270 */
[----:B------:R-:W-:Y:S01]  /*6090*/  BSSY B1, `(.L_x_105) ;  /* 0x0000048000017945 */ /* 0x000fe20003800000 */
[----:B------:R-:W-:Y:S01]  /*60a0*/  SEL R7, RZ, 0xffffffff, P2 ;  /* 0xffffffffff077807 */ /* 0x000fe20001000000 */
[----:B------:R-:W-:Y:S01]  /*60b0*/  IMAD.MOV.U32 R78, RZ, RZ, 0x1 ;  /* 0x00000001ff4e7424 */ /* 0x000fe200078e00ff */
[----:B------:R-:W-:Y:S01]  /*60c0*/  LOP3.LUT P3, RZ, R140, 0xff, RZ, 0xc0, !PT ;  /* 0x000000ff8cff7812 */ /* 0x000fe2000786c0ff */
[----:B------:R-:W-:Y:S01]  /*60d0*/  IMAD R71, R68, 0x80, R69 ;  /* 0x0000008044477824 */ /* 0x000fe200078e0245 */
[----:B-1----:R-:W-:Y:S02]  /*60e0*/  @P1 SEL R0, RZ, 0xffffffff, P4 ;  /* 0xffffffffff001807 */ /* 0x002fe40002000000 */
[----:B------:R-:W-:Y:S02]  /*60f0*/  CS2R R98, SRZ ;  /* 0x0000000000627805 */ /* 0x000fe4000001ff00 */
[----:B------:R-:W-:Y:S02]  /*6100*/  LEA R3, R148, UR44, 0x3 ;  /* 0x0000002c94037c11 */ /* 0x000fe4000f8e18ff */
[----:B------:R-:W-:Y:S02]  /*6110*/  CS2R R96, SRZ ;  /* 0x0000000000607805 */ /* 0x000fe4000001ff00 */
[----:B------:R-:W-:Y:S02]  /*6120*/  @P0 SEL R0, R7, R0, !P3 ;  /* 0x0000000007000207 */ /* 0x000fe40005800000 */
[----:B------:R-:W-:Y:S02]  /*6130*/  CS2R R94, SRZ ;  /* 0x00000000005e7805 */ /* 0x000fe4000001ff00 */
[----:B------:R-:W-:Y:S02]  /*6140*/  LEA R144, R68, UR44, 0x3 ;  /* 0x0000002c44907c11 */ /* 0x000fe4000f8e18ff */
[----:B------:R-:W-:Y:S02]  /*6150*/  CS2R R92, SRZ ;  /* 0x00000000005c7805 */ /* 0x000fe4000001ff00 */
[----:B------:R-:W-:Y:S02]  /*6160*/  @P1 LOP3.LUT R0, R0, 0x1, RZ, 0xc0, !PT ;  /* 0x0000000100001812 */ /* 0x000fe400078ec0ff */
[----:B------:R-:W-:Y:S02]  /*6170*/  CS2R R86, SRZ ;  /* 0x0000000000567805 */ /* 0x000fe4000001ff00 */
[----:B------:R-:W-:Y:S02]  /*6180*/  SHF.L.U32 R5, R149, 0x1f, RZ ;  /* 0x0000001f95057819 */ /* 0x000fe400000006ff */
[----:B------:R-:W-:Y:S02]  /*6190*/  CS2R R84, SRZ ;  /* 0x0000000000547805 */ /* 0x000fe4000001ff00 */
[----:B------:R-:W-:Y:S02]  /*61a0*/  ISETP.NE.U32.OR P6, PT, R0, 0x1, !P1 ;  /* 0x000000010000780c */ /* 0x000fe40004fc5470 */
[----:B------:R-:W-:Y:S02]  /*61b0*/  CS2R R82, SRZ ;  /* 0x0000000000527805 */ /* 0x000fe4000001ff00 */
[----:B------:R-:W-:Y:S02]  /*61c0*/  PLOP3.LUT P2, PT, PT, PT, UP1, 0x80, 0x8 ;  /* 0x000000000008781c */ /* 0x000fe40003f4f018 */
[----:B------:R-:W-:Y:S02]  /*61d0*/  CS2R R80, SRZ ;  /* 0x0000000000507805 */ /* 0x000fe4000001ff00 */
[----:B------:R-:W-:Y:S02]  /*61e0*/  SEL R0, RZ, 0xffffffff, P4 ;  /* 0xffffffffff007807 */ /* 0x000fe40002000000 */
[----:B------:R-:W-:Y:S03]  /*61f0*/  P2R R88, PR, RZ, 0x40 ;  /* 0x00000040ff587803 */ /* 0x000fe60000000000 */
[----:B------:R-:W-:Y:S04]  /*6200*/  @P6 SHF.L.U32 R2, R146, 0x1f, RZ ;  /* 0x0000001f92026819 */ /* 0x000fe800000006ff */
[----:B------:R-:W-:Y:S01]  /*6210*/  @P2 SEL R0, R7, R0, !P3 ;  /* 0x0000000007002207 */ /* 0x000fe20005800000 */
[----:B------:R-:W1:Y:S03]  /*6220*/  @P6 SYNCS.PHASECHK.TRANS64.TRYWAIT P1, [R3+URZ+0x50], R2 ;  /* 0x00005002030065a7 */ /* 0x000e6600080211ff */
[----:B------:R-:W-:Y:S04]  /*6230*/  LOP3.LUT R0, R0, 0x1, RZ, 0xc0, !PT ;  /* 0x0000000100007812 */ /* 0x000fe800078ec0ff */
[----:B------:R-:W-:Y:S04]  /*6240*/  ISETP.NE.U32.AND P5, PT, R0, 0x1, PT ;  /* 0x000000010000780c */ /* 0x000fe80003fa5070 */
[----:B------:R-:W-:Y:S01]  /*6250*/  P2R R79, PR, RZ, 0x20 ;  /* 0x00000020ff4f7803 */ /* 0x000fe20000000000 */
[----:B------:R2:W4:Y:S01]  /*6260*/  SYNCS.PHASECHK.TRANS64.TRYWAIT P0, [R144+URZ+0xa0], R5 ;  /* 0x0000a005900075a7 */ /* 0x00052200080011ff */
[----:B-1----:R-:W-:Y:S01]  /*6270*/  @P6 SEL R78, RZ, 0x1, !P1 ;  /* 0x00000001ff4e6807 */ /* 0x002fe20004800000 */
[----:B--2---:R-:W-:Y:S06]  /*6280*/  @!P6 BRA `(.L_x_106) ;  /* 0x0000000000a0e947 */ /* 0x004fec0003800000 */
[----:B------:R-:W-:Y:S01]  /*6290*/  @P5 IMAD R7, R148, 0x2000, R135 ;  /* 0x0000200094075824 */ /* 0x000fe200078e0287 */
[----:B------:R-:W-:Y:S01]  /*62a0*/  ISETP.NE.AND P1, PT, R78, RZ, PT ;  /* 0x000000ff4e00720c */ /* 0x000fe20003f25270 */
[----:B------:R-:W-:Y:S01]  /*62b0*/  BSSY B0, `(.L_x_107) ;  /* 0x0000011000007945 */ /* 0x000fe20003800000 */
[----:B------:R-:W-:Y:S01]  /*62c0*/  CS2R R82, SRZ ;  /* 0x0000000000527805 */ /* 0x000fe2000001ff00 */
[----:B------:R-:W-:Y:S01]  /*62d0*/  @P5 VIADD R9, R7, UR44 ;  /* 0x0000002c07095c36 */ /* 0x000fe20008000000 */
[----:B------:R-:W-:Y:S02]  /*62e0*/  CS2R R80, SRZ ;  /* 0x0000000000507805 */ /* 0x000fe4000001ff00 */
[----:B------:R-:W-:Y:S02]  /*62f0*/  CS2R R86, SRZ ;  /* 0x0000000000567805 */ /* 0x000fe4000001ff00 */
[----:B------:R-:W-:Y:S01]  /*6300*/  CS2R R84, SRZ ;  /* 0x0000000000547805 */ /* 0x000fe2000001ff00 */
[--C-:B------:R-:W-:Y:S01]  /*6310*/  @P5 IMAD.IADD R6, R152, 0x1, R9.reuse ;  /* 0x0000000198065824 */ /* 0x100fe200078e0209 */
[----:B------:R-:W-:Y:S01]  /*6320*/  CS2R R94, SRZ ;  /* 0x00000000005e7805 */ /* 0x000fe2000001ff00 */
[--C-:B------:R-:W-:Y:S01]  /*6330*/  @P5 IMAD.IADD R4, R151, 0x1, R9.reuse ;  /* 0x0000000197045824 */ /* 0x100fe200078e0209 */
[----:B------:R-:W-:Y:S01]  /*6340*/  CS2R R92, SRZ ;  /* 0x00000000005c7805 */ /* 0x000fe2000001ff00 */
[----:B------:R-:W-:Y:S01]  /*6350*/  @P5 IMAD R2, R150, 0x10, R9 ;  /* 0x0000001096025824 */ /* 0x000fe200078e0209 */
[----:B------:R-:W-:Y:S02]  /*6360*/  CS2R R98, SRZ ;  /* 0x0000000000627805 */ /* 0x000fe4000001ff00 */
[----:B------:R-:W-:Y:S01]  /*6370*/  CS2R R96, SRZ ;  /* 0x0000000000607805 */ /* 0x000fe2000001ff00 */
[----:B------:R-:W-:Y:S06]  /*6380*/  @P1 BRA `(.L_x_108) ;  /* 0x00000000000c1947 */ /* 0x000fec0003800000 */
[----:B------:R-:W-:Y:S04]  /*6390*/  SHF.L.U32 R0, R146, 0x1f, RZ ;  /* 0x0000001f92007819 */ /* 0x000fe800000006ff */
[----:B------:R-:W1:Y:S02]  /*63a0*/  SYNCS.PHASECHK.TRANS64.TRYWAIT P1, [R3+URZ+0x50], R0 ;  /* 0x00005000030075a7 */ /* 0x000e6400080211ff */
[----:B-1----:R-:W-:Y:S05]  /*63b0*/  @!P1 BRA `(.L_x_109) ;  /* 0x0000003400c49947 */ /* 0x002fea0003800000 */
.L_x_108:
[----:B------:R-:W-:Y:S05]  /*63c0*/  BSYNC B0 ;  /* 0x0000000000007941 */ /* 0x000fea0003800000 */
.L_x_107:
[----:B------:R-:W-:Y:S01]  /*63d0*/  ISETP.NE.AND P1, PT, R79, RZ, PT ;  /* 0x000000ff4f00720c */ /* 0x000fe20003f25270 */
[----:B-1----:R-:W-:Y:S02]  /*63e0*/  VIADD R3, R3, 0x60 ;  /* 0x0000006003037836 */ /* 0x002fe40000000000 */
[----:B------:R-:W-:Y:S02]  /*63f0*/  IMAD.U32 R0, RZ, RZ, UR46 ;  /* 0x0000002eff007e24 */ /* 0x000fe4000f8e00ff */
[----:B------:R-:W-:Y:S03]  /*6400*/  VIADD R148, R148, 0x1 ;  /* 0x0000000194947836 */ /* 0x000fe60000000000 */
[----:B------:R-:W-:Y:S05]  /*6410*/  PRMT R0, R0, 0x654, R3 ;  /* 0x0000065400007816 */ /* 0x000fea0000000003 */
[----:B------:R1:W2:Y:S04]  /*6420*/  @P1 LDS.128 R80, [R7+UR44+0x200] ;  /* 0x0002002c07501984 */ /* 0x0002a80008000c00 */
[----:B------:R1:W1:Y:S04]  /*6430*/  @P1 LDS.128 R84, [R6+0x200] ;  /* 0x0002000006541984 */ /* 0x0002680000000c00 */
[----:B------:R1:W1:Y:S04]  /*6440*/  @P1 LDS.128 R92, [R4+0x200] ;  /* 0x00020000045c1984 */ /* 0x0002680000000c00 */
[----:B------:R1:W1:Y:S01]  /*6450*/  @P1 LDS.128 R96, [R2+0x200] ;  /* 0x0002000002601984 */ /* 0x0002620000000c00 */
[C---:B------:R-:W-:Y:S01]  /*6460*/  ISETP.NE.AND P1, PT, R148.reuse, 0x2, PT ;  /* 0x000000029400780c */ /* 0x040fe20003f25270 */
[----:B------:R-:W-:Y:S01]  /*6470*/  @!PT LDS RZ, [RZ] ;  /* 0x00000000fffff984 */ /* 0x000fe20000000800 */
[----:B------:R-:W-:Y:S01]  /*6480*/  @!PT LDS RZ, [RZ] ;  /* 0x00000000fffff984 */ /* 0x000fe20000000800 */
[----:B------:R-:W-:Y:S01]  /*6490*/  @!PT LDS RZ, [RZ] ;  /* 0x00000000fffff984 */ /* 0x000fe20000000800 */
[----:B------:R-:W-:Y:S01]  /*64a0*/  @!PT LDS RZ, [RZ] ;  /* 0x00000000fffff984 */ /* 0x000fe20000000800 */
[----:B------:R5:W-:Y:S06]  /*64b0*/  MEMBAR.ALL.CTA ;  /* 0x0000000000007992 */ /* 0x000bec0000008000 */
[----:B-----5:R-:W5:Y:S01]  /*64c0*/  FENCE.VIEW.ASYNC.S ;  /* 0x00000000000073c6 */ /* 0x020f620000000000 */
[----:B------:R-:W-:Y:S02]  /*64d0*/  SEL R3, RZ, 0x1, P1 ;  /* 0x00000001ff037807 */ /* 0x000fe40000800000 */
[----:B------:R-:W-:Y:S02]  /*64e0*/  SEL R148, R148, RZ, P1 ;  /* 0x000000ff94947207 */ /* 0x000fe40000800000 */
[----:B------:R-:W-:Y:S01]  /*64f0*/  LOP3.LUT R146, R146, R3, RZ, 0x3c, !PT ;  /* 0x0000000392927212 */ /* 0x000fe200078e3cff */
[----:B-----5:R1:W-:Y:S06]  /*6500*/  SYNCS.ARRIVE.TRANS64.RED.A1T0 RZ, [R0+URZ], RZ ;  /* 0x000000ff00ff79a7 */ /* 0x0203ec00081004ff */
.L_x_106:
[----:B------:R-:W-:Y:S05]  /*6510*/  BSYNC B1 ;  /* 0x0000000000017941 */ /* 0x000fea0003800000 */
.L_x_105:
[----:B-1----:R-:W-:Y:S04]  /*6520*/  SHF.R.U32.HI R0, RZ, 0x15, R71 ;  /* 0x00000015ff007819 */ /* 0x002fe80000011647 */
[----:B------:R-:W-:Y:S01]  /*6530*/  LOP3.LUT P1, RZ, R0, 0x3, R141, 0x48, !PT ;  /* 0x0000000300ff7812 */ /* 0x000fe2000782488d */
[----:B------:R-:W-:Y:S01]  /*6540*/  @!UPT UIADD3 URZ, UPT, UPT, URZ, URZ, URZ ;  /* 0x000000fffffff290 */ /* 0x000fe2000fffe0ff */
[----:B----4-:R-:W-:Y:S11]  /*6550*/  @P0 BRA `(.L_x_110) ;  /* 0x0000000000080947 */ /* 0x010ff60003800000 */
[----:B------:R-:W1:Y:S02]  /*6560*/  SYNCS.PHASECHK.TRANS64.TRYWAIT P0, [R144+URZ+0xa0], R5 ;  /* 0x0000a005900075a7 */ /* 0x000e6400080011ff */
[----:B-1----:R-:W-:Y:S05]  /*6570*/  @!P0 BRA `(.L_x_111) ;  /* 0x0000003400688947 */ /* 0x002fea0003800000 */
.L_x_110:
[----:B------:R-:W-:Y:S05]  /*6580*/  @!P1 BRA `(.L_x_112) ;  /* 0x0000000000409947 */ /* 0x000fea0003800000 */
[----:B------:R-:W1:Y:S01]  /*6590*/  LDCU.64 UR8, c[0x4][0x70] ;  /* 0x01000e00ff0877ac */ /* 0x000e620008000a00 */
[----:B------:R-:W-:Y:S01]  /*65a0*/  MOV R3, 0x0 ;  /* 0x0000000000037802 */ /* 0x000fe20000000f00 */
[----:B------:R-:W-:Y:S02]  /*65b0*/  HFMA2 R12, -RZ, RZ, 0, 5.9604644775390625e-08 ;  /* 0x00000001ff0c7431 */ /* 0x000fe400000001ff */
[----:B------:R-:W-:Y:S02]  /*65c0*/  IMAD.MOV.U32 R8, RZ, RZ, 0x192 ;  /* 0x00000192ff087424 */ /* 0x000fe400078e00ff */
[----:B------:R-:W-:Y:S01]  /*65d0*/  IMAD.MOV.U32 R13, RZ, RZ, RZ ;  /* 0x000000ffff0d7224 */ /* 0x000fe200078e00ff */
[----:B------:R-:W4:Y:S01]  /*65e0*/  LDCU.64 UR6, c[0x4][0x78] ;  /* 0x01000f00ff0677ac */ /* 0x000f220008000a00 */
[----:B------:R-:W2:Y:S01]  /*65f0*/  LDC.64 R2, c[0x4][R3] ;  /* 0x0100000003027b82 */ /* 0x000ea20000000a00 */
[----:B------:R-:W5:Y:S01]  /*6600*/  LDCU.64 UR4, c[0x4][0x10] ;  /* 0x01000200ff0477ac */ /* 0x000f620008000a00 */
[----:B-1----:R-:W-:Y:S01]  /*6610*/  MOV R5, UR9 ;  /* 0x0000000900057c02 */ /* 0x002fe20008000f00 */
[----:B------:R-:W-:Y:S01]  /*6620*/  IMAD.U32 R4, RZ, RZ, UR8 ;  /* 0x00000008ff047e24 */ /* 0x000fe2000f8e00ff */
[----:B----4-:R-:W-:Y:S01]  /*6630*/  MOV R7, UR7 ;  /* 0x0000000700077c02 */ /* 0x010fe20008000f00 */
[----:B------:R-:W-:Y:S01]  /*6640*/  IMAD.U32 R6, RZ, RZ, UR6 ;  /* 0x00000006ff067e24 */ /* 0x000fe2000f8e00ff */
[----:B-----5:R-:W-:Y:S01]  /*6650*/  MOV R11, UR5 ;  /* 0x00000005000b7c02 */ /* 0x020fe20008000f00 */
[----:B------:R-:W-:Y:S02]  /*6660*/  IMAD.U32 R10, RZ, RZ, UR4 ;  /* 0x00000004ff0a7e24 */ /* 0x000fe4000f8e00ff */
[----:B------:R-:W-:Y:S07]  /*6670*/  LEPC R20, `(.L_x_112) ;  /* 0x000000001014794e */ /* 0x000fee0000000000 */
[----:B--23--:R-:W-:Y:S05]  /*6680*/  CALL.ABS.NOINC R2 ;  /* 0x0000000002007343 */ /* 0x00cfea0003c00000 */
.L_x_112:
[----:B--2---:R-:W-:Y:S01]  /*6690*/  SHF.L.U32 R75, R80, 0x10, RZ ;  /* 0x00000010504b7819 */ /* 0x004fe200000006ff */
[----:B------:R-:W-:Y:S05]  /*66a0*/  WARPSYNC.ALL ;  /* 0x0000000000007948 */ /* 0x000fea0003800000 */
[----:B------:R-:W-:Y:S01]  /*66b0*/  R2UR UR4, R71 ;  /* 0x00000000470472ca */ /* 0x000fe200000e0000 */
[----:B------:R-:W-:Y:S01]  /*66c0*/  BSSY.RECONVERGENT B0, `(.L_x_113) ;  /* 0x0000121000007945 */ /* 0x000fe20003800200 */
[----:B------:R-:W-:Y:S02]  /*66d0*/  ISETP.NE.AND P6, PT, R88, RZ, PT ;  /* 0x000000ff5800720c */ /* 0x000fe40003fc5270 */
[----:B------:R-:W-:Y:S02]  /*66e0*/  IADD3 R113, PT, PT, R135, UR44, RZ ;  /* 0x0000002c87717c10 */ /* 0x000fe4000fffe0ff */
[----:B------:R-:W-:Y:S02]  /*66f0*/  SHF.L.U32 R112, R150, 0x4, RZ ;  /* 0x0000000496707819 */ /* 0x000fe400000006ff */
[-C--:B------:R-:W-:Y:S02]  /*6700*/  IADD3 R157, PT, PT, R152, R113.reuse, RZ ;  /* 0x00000071989d7210 */ /* 0x080fe40007ffe0ff */
[----:B------:R-:W-:Y:S02]  /*6710*/  IADD3 R156, PT, PT, R151, R113, RZ ;  /* 0x00000071979c7210 */ /* 0x000fe40007ffe0ff */
[----:B------:R-:W-:Y:S01]  /*6720*/  IADD3 R155, PT, PT, R113, R112, RZ ;  /* 0x00000070719b7210 */ /* 0x000fe20007ffe0ff */
[----:B-1----:R-:W3:Y:S01]  /*6730*/  LDTM.x64 R4, tmem[UR4] ;  /* 0x00000004000479ee */ /* 0x002ee20008340000 */
[C---:B------:R-:W-:Y:S02]  /*6740*/  PRMT R73, R80.reuse, 0x8880, RZ ;  /* 0x0000888050497816 */ /* 0x040fe400000000ff */
[----:B------:R-:W-:Y:S02]  /*6750*/  SHF.R.S32.HI R75, RZ, 0x18, R75 ;  /* 0x00000018ff4b7819 */ /* 0x000fe4000001144b */
[----:B------:R-:W-:Y:S02]  /*6760*/  SHF.R.S32.HI R76, RZ, 0x18, R81 ;  /* 0x00000018ff4c7819 */ /* 0x000fe40000011451 */
[----:B------:R-:W-:Y:S02]  /*6770*/  SHF.L.U32 R74, R80, 0x8, RZ ;  /* 0x00000008504a7819 */ /* 0x000fe400000006ff */
[----:B------:R-:W-:Y:S02]  /*6780*/  SHF.L.U32 R77, R81, 0x8, RZ ;  /* 0x00000008514d7819 */ /* 0x000fe400000006ff */
[----:B------:R-:W-:Y:S02]  /*6790*/  SHF.R.S32.HI R74, RZ, 0x18, R74 ;  /* 0x00000018ff4a7819 */ /* 0x000fe4000001144a */
[----:B------:R-:W-:Y:S02]  /*67a0*/  SHF.R.S32.HI R77, RZ, 0x18, R77 ;  /* 0x00000018ff4d7819 */ /* 0x000fe4000001144d */
[----:B------:R-:W-:Y:S02]  /*67b0*/  ISETP.NE.AND P0, PT, R154, RZ, PT ;  /* 0x000000ff9a00720c */ /* 0x000fe40003f05270 */
[----:B------:R-:W-:Y:S02]  /*67c0*/  LEA R114, R148, UR44, 0x3 ;  /* 0x0000002c94727c11 */ /* 0x000fe4000f8e18ff */
[----:B------:R-:W-:Y:S01]  /*67d0*/  @P6 SHF.L.U32 R115, R146, 0x1f, RZ ;  /* 0x0000001f92736819 */ /* 0x000fe200000006ff */
[C---:B---3--:R-:W-:Y:S02]  /*67e0*/  IMAD R0, R70.reuse, R4, RZ ;  /* 0x0000000446007224 */ /* 0x048fe400078e02ff */
[C---:B------:R-:W-:Y:S02]  /*67f0*/  IMAD R2, R70.reuse, R5, RZ ;  /* 0x0000000546027224 */ /* 0x040fe400078e02ff */
[----:B------:R-:W-:Y:S02]  /*6800*/  IMAD R3, R70, R6, RZ ;  /* 0x0000000646037224 */ /* 0x000fe400078e02ff */
[-C--:B------:R-:W-:Y:S01]  /*6810*/  IMAD R0, R73, R72.reuse, R0 ;  /* 0x0000004849007224 */ /* 0x080fe200078e0200 */
[----:B------:R-:W-:Y:S01]  /*6820*/  SHF.R.S32.HI R73, RZ, 0x18, R80 ;  /* 0x00000018ff497819 */ /* 0x000fe20000011450 */
[-C--:B------:R-:W-:Y:S01]  /*6830*/  IMAD R2, R75, R72.reuse, R2 ;  /* 0x000000484b027224 */ /* 0x080fe200078e0202 */
[C---:B------:R-:W-:Y:S01]  /*6840*/  PRMT R75, R81.reuse, 0x8880, RZ ;  /* 0x00008880514b7816 */ /* 0x040fe200000000ff */
[----:B------:R-:W-:Y:S01]  /*6850*/  IMAD R3, R74, R72, R3 ;  /* 0x000000484a037224 */ /* 0x000fe200078e0203 */
[----:B------:R-:W-:Y:S01]  /*6860*/  SHF.L.U32 R74, R81, 0x10, RZ ;  /* 0x00000010514a7819 */ /* 0x000fe200000006ff */
[C---:B------:R-:W-:Y:S02]  /*6870*/  IMAD R7, R70.reuse, R7, RZ ;  /* 0x0000000746077224 */ /* 0x040fe400078e02ff */
[C---:B------:R-:W-:Y:S01]  /*6880*/  IMAD R4, R70.reuse, R8, RZ ;  /* 0x0000000846047224 */ /* 0x040fe200078e02ff */
[----:B------:R-:W-:Y:S01]  /*6890*/  SHF.R.S32.HI R74, RZ, 0x18, R74 ;  /* 0x00000018ff4a7819 */ /* 0x000fe2000001144a */
[----:B------:R-:W-:Y:S02]  /*68a0*/  IMAD R5, R70, R9, RZ ;  /* 0x0000000946057224 */ /* 0x000fe400078e02ff */
[-C--:B------:R-:W-:Y:S01]  /*68b0*/  IMAD R7, R73, R72.reuse, R7 ;  /* 0x0000004849077224 */ /* 0x080fe200078e0207 */
[C---:B------:R-:W-:Y:S01]  /*68c0*/  PRMT R73, R82.reuse, 0x8880, RZ ;  /* 0x0000888052497816 */ /* 0x040fe200000000ff */
[----:B------:R-:W-:Y:S01]  /*68d0*/  IMAD R4, R75, R72, R4 ;  /* 0x000000484b047224 */ /* 0x000fe200078e0204 */
[----:B------:R-:W-:Y:S01]  /*68e0*/  SHF.L.U32 R75, R82, 0x8, RZ ;  /* 0x00000008524b7819 */ /* 0x000fe200000006ff */
[----:B------:R-:W-:Y:S01]  /*68f0*/  IMAD R6, R70, R10, RZ ;  /* 0x0000000a46067224 */ /* 0x000fe200078e02ff */
[----:B------:R-:W-:Y:S01]  /*6900*/  I2IP.S8.S32.SAT R89, R7, R3, RZ ;  /* 0x0000000307597239 */ /* 0x000fe200000014ff */
[----:B------:R-:W-:Y:S01]  /*6910*/  IMAD R5, R74, R72, R5 ;  /* 0x000000484a057224 */ /* 0x000fe200078e0205 */
[----:B------:R-:W-:Y:S01]  /*6920*/  SHF.L.U32 R74, R82, 0x10, RZ ;  /* 0x00000010524a7819 */ /* 0x000fe200000006ff */
[----:B------:R-:W-:Y:S01]  /*6930*/  IMAD R11, R70, R11, RZ ;  /* 0x0000000b460b7224 */ /* 0x000fe200078e02ff */
[----:B------:R-:W-:Y:S01]  /*6940*/  I2IP.S8.S32.SAT R88, R2, R0, R89 ;  /* 0x0000000002587239 */ /* 0x000fe20000001459 */
[C---:B------:R-:W-:Y:S01]  /*6950*/  IMAD R8, R70.reuse, R12, RZ ;  /* 0x0000000c46087224 */ /* 0x040fe200078e02ff */
[----:B------:R-:W-:Y:S01]  /*6960*/  SHF.R.S32.HI R74, RZ, 0x18, R74 ;  /* 0x00000018ff4a7819 */ /* 0x000fe2000001144a */
[-C--:B------:R-:W-:Y:S01]  /*6970*/  IMAD R6, R77, R72.reuse, R6 ;  /* 0x000000484d067224 */ /* 0x080fe200078e0206 */
[----:B------:R-:W-:Y:S01]  /*6980*/  SHF.R.S32.HI R75, RZ, 0x18, R75 ;  /* 0x00000018ff4b7819 */ /* 0x000fe2000001144b */
[----:B------:R-:W-:Y:S01]  /*6990*/  IMAD R9, R70, R13, RZ ;  /* 0x0000000d46097224 */ /* 0x000fe200078e02ff */
[----:B------:R-:W-:Y:S01]  /*69a0*/  SHF.L.U32 R77, R83, 0x8, RZ ;  /* 0x00000008534d7819 */ /* 0x000fe200000006ff */
[-C--:B------:R-:W-:Y:S01]  /*69b0*/  IMAD R11, R76, R72.reuse, R11 ;  /* 0x000000484c0b7224 */ /* 0x080fe200078e020b */
[----:B------:R-:W-:Y:S01]  /*69c0*/  SHF.R.S32.HI R76, RZ, 0x18, R83 ;  /* 0x00000018ff4c7819 */ /* 0x000fe20000011453 */
[----:B------:R-:W-:Y:S01]  /*69d0*/  IMAD R8, R73, R72, R8 ;  /* 0x0000004849087224 */ /* 0x000fe200078e0208 */
[----:B------:R-:W-:Y:S01]  /*69e0*/  SHF.R.S32.HI R73, RZ, 0x18, R82 ;  /* 0x00000018ff497819 */ /* 0x000fe20000011452 */
[----:B------:R-:W-:Y:S01]  /*69f0*/  IMAD R10, R70, R14, RZ ;  /* 0x0000000e460a7224 */ /* 0x000fe200078e02ff */
[----:B------:R-:W-:Y:S01]  /*6a00*/  I2IP.S8.S32.SAT R90, R11, R6, RZ ;  /* 0x000000060b5a7239 */ /* 0x000fe200000014ff */
[----:B------:R-:W-:Y:S01]  /*6a10*/  IMAD R9, R74, R72, R9 ;  /* 0x000000484a097224 */ /* 0x000fe200078e0209 */
[----:B------:R-:W-:Y:S01]  /*6a20*/  SHF.R.S32.HI R77, RZ, 0x18, R77 ;  /* 0x00000018ff4d7819 */ /* 0x000fe2000001144d */
[----:B------:R-:W-:Y:S01]  /*6a30*/  IMAD.U32 R74, R83, 0x10000, RZ ;  /* 0x00010000534a7824 */ /* 0x000fe200078e00ff */
[----:B------:R-:W-:Y:S01]  /*6a40*/  I2IP.S8.S32.SAT R89, R5, R4, R90 ;  /* 0x0000000405597239 */ /* 0x000fe2000000145a */
[C---:B------:R-:W-:Y:S02]  /*6a50*/  IMAD R15, R70.reuse, R15, RZ ;  /* 0x0000000f460f7224 */ /* 0x040fe400078e02ff */
[----:B------:R-:W-:Y:S01]  /*6a60*/  IMAD R10, R75, R72, R10 ;  /* 0x000000484b0a7224 */ /* 0x000fe200078e020a */
[----:B------:R-:W-:Y:S01]  /*6a70*/  PRMT R75, R83, 0x8880, RZ ;  /* 0x00008880534b7816 */ /* 0x000fe200000000ff */
        /* <DEDUP_REMOVED lines=11> */
[C---:B------:R-:W-:Y:S01]  /*6b30*/  IMAD R19, R70.reuse, R19, RZ ;  /* 0x0000001346137224 */ /* 0x040fe200078e02ff */
[----:B------:R-:W-:Y:S01]  /*6b40*/  I2IP.S8.S32.SAT R90, R9, R8, R90 ;  /* 0x00000008095a7239 */ /* 0x000fe2000000145a */
[C---:B------:R-:W-:Y:S01]  /*6b50*/  IMAD R16, R70.reuse, R20, RZ ;  /* 0x0000001446107224 */ /* 0x040fe200078e02ff */
[----:B------:R-:W-:Y:S01]  /*6b60*/  SHF.R.S32.HI R74, RZ, 0x18, R74 ;  /* 0x00000018ff4a7819 */ /* 0x000fe2000001144a */
[-C--:B------:R-:W-:Y:S01]  /*6b70*/  IMAD R14, R77, R72.reuse, R14 ;  /* 0x000000484d0e7224 */ /* 0x080fe200078e020e */
[----:B------:R-:W-:Y:S01]  /*6b80*/  SHF.R.S32.HI R75, RZ, 0x18, R75 ;  /* 0x00000018ff4b7819 */ /* 0x000fe2000001144b */
[----:B------:R-:W-:Y:S01]  /*6b90*/  IMAD R17, R70, R21, RZ ;  /* 0x0000001546117224 */ /* 0x000fe200078e02ff */
[----:B------:R-:W-:Y:S01]  /*6ba0*/  SHF.L.U32 R77, R85, 0x8, RZ ;  /* 0x00000008554d7819 */ /* 0x000fe200000006ff */
[----:B------:R-:W-:Y:S01]  /*6bb0*/  IMAD R19, R76, R72, R19 ;  /* 0x000000484c137224 */ /* 0x000fe200078e0213 */
[----:B------:R-:W-:Y:S01]  /*6bc0*/  SHF.R.S32.HI R76, RZ, 0x18, R85 ;  /* 0x00000018ff4c7819 */ /* 0x000fe20000011455 */
[----:B------:R-:W-:Y:S01]  /*6bd0*/  IMAD R18, R70, R22, RZ ;  /* 0x0000001646127224 */ /* 0x000fe200078e02ff */
[----:B------:R-:W-:Y:S01]  /*6be0*/  SHF.R.S32.HI R77, RZ, 0x18, R77 ;  /* 0x00000018ff4d7819 */ /* 0x000fe2000001144d */
[----:B------:R-:W-:Y:S01]  /*6bf0*/  IMAD R16, R73, R72, R16 ;  /* 0x0000004849107224 */ /* 0x000fe200078e0210 */
[----:B------:R-:W-:Y:S01]  /*6c00*/  I2IP.S8.S32.SAT R91, R19, R14, RZ ;  /* 0x0000000e135b7239 */ /* 0x000fe200000014ff */
[-C--:B------:R-:W-:Y:S01]  /*6c10*/  IMAD R17, R74, R72.reuse, R17 ;  /* 0x000000484a117224 */ /* 0x080fe200078e0211 */
[----:B------:R-:W-:Y:S01]  /*6c20*/  SHF.L.U32 R74, R85, 0x10, RZ ;  /* 0x00000010554a7819 */ /* 0x000fe200000006ff */
[C---:B------:R-:W-:Y:S01]  /*6c30*/  IMAD R23, R70.reuse, R23, RZ ;  /* 0x0000001746177224 */ /* 0x040fe200078e02ff */
[----:B------:R-:W-:Y:S01]  /*6c40*/  SHF.R.S32.HI R73, RZ, 0x18, R84 ;  /* 0x00000018ff497819 */ /* 0x000fe20000011454 */
[----:B------:R-:W-:Y:S01]  /*6c50*/  IMAD R18, R75, R72, R18 ;  /* 0x000000484b127224 */ /* 0x000fe200078e0212 */
[----:B------:R-:W-:Y:S01]  /*6c60*/  PRMT R75, R85, 0x8880, RZ ;  /* 0x00008880554b7816 */ /* 0x000fe200000000ff */
[C---:B------:R-:W-:Y:S01]  /*6c70*/  IMAD R20, R70.reuse, R24, RZ ;  /* 0x0000001846147224 */ /* 0x040fe200078e02ff */
[----:B------:R-:W-:Y:S01]  /*6c80*/  SHF.R.S32.HI R74, RZ, 0x18, R74 ;  /* 0x00000018ff4a7819 */ /* 0x000fe2000001144a */
[----:B------:R-:W-:Y:S01]  /*6c90*/  IMAD R21, R70, R25, RZ ;  /* 0x0000001946157224 */ /* 0x000fe200078e02ff */
[----:B------:R-:W-:Y:S01]  /*6ca0*/  I2IP.S8.S32.SAT R91, R13, R12, R91 ;  /* 0x0000000c0d5b7239 */ /* 0x000fe2000000145b */
[-C--:B------:R-:W-:Y:S01]  /*6cb0*/  IMAD R23, R73, R72.reuse, R23 ;  /* 0x0000004849177224 */ /* 0x080fe200078e0217 */
[C---:B------:R-:W-:Y:S01]  /*6cc0*/  PRMT R73, R86.reuse, 0x8880, RZ ;  /* 0x0000888056497816 */ /* 0x040fe200000000ff */
[-C--:B------:R-:W-:Y:S01]  /*6cd0*/  IMAD R20, R75, R72.reuse, R20 ;  /* 0x000000484b147224 */ /* 0x080fe200078e0214 */
[----:B------:R-:W-:Y:S01]  /*6ce0*/  SHF.L.U32 R75, R86, 0x8, RZ ;  /* 0x00000008564b7819 */ /* 0x000fe200000006ff */
[----:B------:R-:W-:Y:S01]  /*6cf0*/  IMAD R21, R74, R72, R21 ;  /* 0x000000484a157224 */ /* 0x000fe200078e0215 */
[----:B------:R1:W-:Y:S01]  /*6d00*/  STS.128 [R135+UR44+0x4200], R88 ;  /* 0x0042005887007988 */ /* 0x0003e20008000c2c */
[----:B------:R-:W-:Y:S01]  /*6d10*/  IMAD R22, R70, R26, RZ ;  /* 0x0000001a46167224 */ /* 0x000fe200078e02ff */
[----:B------:R-:W-:Y:S01]  /*6d20*/  I2IP.S8.S32.SAT R100, R23, R18, RZ ;  /* 0x0000001217647239 */ /* 0x000fe200000014ff */
[----:B------:R-:W-:Y:S01]  /*6d30*/  IMAD.U32 R74, R86, 0x10000, RZ ;  /* 0x00010000564a7824 */ /* 0x000fe200078e00ff */
[----:B------:R-:W-:Y:S01]  /*6d40*/  SHF.R.S32.HI R75, RZ, 0x18, R75 ;  /* 0x00000018ff4b7819 */ /* 0x000fe2000001144b */
[C---:B------:R-:W-:Y:S01]  /*6d50*/  IMAD R27, R70.reuse, R27, RZ ;  /* 0x0000001b461b7224 */ /* 0x040fe200078e02ff */
[----:B------:R-:W-:Y:S01]  /*6d60*/  I2IP.S8.S32.SAT R100, R17, R16, R100 ;  /* 0x0000001011647239 */ /* 0x000fe20000001464 */
[C---:B------:R-:W-:Y:S01]  /*6d70*/  IMAD R24, R70.reuse, R28, RZ ;  /* 0x0000001c46187224 */ /* 0x040fe200078e02ff */
[----:B------:R-:W-:Y:S01]  /*6d80*/  SHF.R.S32.HI R74, RZ, 0x18, R74 ;  /* 0x00000018ff4a7819 */ /* 0x000fe2000001144a */
[-C--:B------:R-:W-:Y:S01]  /*6d90*/  IMAD R22, R77, R72.reuse, R22 ;  /* 0x000000484d167224 */ /* 0x080fe200078e0216 */
[----:B------:R-:W-:Y:S01]  /*6da0*/  SHF.L.U32 R77, R87, 0x8, RZ ;  /* 0x00000008574d7819 */ /* 0x000fe200000006ff */
[----:B------:R-:W-:Y:S02]  /*6db0*/  IMAD R25, R70, R29, RZ ;  /* 0x0000001d46197224 */ /* 0x000fe400078e02ff */
        /* <DEDUP_REMOVED lines=33> */
[----:B------:R-:W-:Y:S01]  /*6fd0*/  PRMT R76, R93, 0x8880, RZ ;  /* 0x000088805d4c7816 */ /* 0x000fe200000000ff */
[C---:B------:R-:W-:Y:S02]  /*6fe0*/  IMAD R34, R70.reuse, R38, RZ ;  /* 0x0000002646227224 */ /* 0x040fe400078e02ff */
[----:B------:R-:W-:Y:S01]  /*6ff0*/  IMAD R32, R73, R72, R32 ;  /* 0x0000004849207224 */ /* 0x000fe200078e0220 */
[----:B------:R-:W-:Y:S01]  /*7000*/  SHF.R.S32.HI R73, RZ, 0x18, R92 ;  /* 0x00000018ff497819 */ /* 0x000fe2000001145c */
[----:B------:R-:W-:Y:S01]  /*7010*/  IMAD R39, R70, R39, RZ ;  /* 0x0000002746277224 */ /* 0x000fe200078e02ff */
[----:B------:R-:W-:Y:S01]  /*7020*/  I2IP.S8.S32.SAT R103, R35, R30, RZ ;  /* 0x0000001e23677239 */ /* 0x000fe200000014ff */
[-C--:B------:R-:W-:Y:S02]  /*7030*/  IMAD R33, R74, R72.reuse, R33 ;  /* 0x000000484a217224 */ /* 0x080fe400078e0221 */
[----:B------:R-:W-:Y:S01]  /*7040*/  IMAD R34, R75, R72, R34 ;  /* 0x000000484b227224 */ /* 0x000fe200078e0222 */
[----:B------:R-:W-:Y:S01]  /*7050*/  I2IP.S8.S32.SAT R103, R29, R28, R103 ;  /* 0x0000001c1d677239 */ /* 0x000fe20000001467 */
[C---:B------:R-:W-:Y:S01]  /*7060*/  IMAD.U32 R74, R93.reuse, 0x10000, RZ ;  /* 0x000100005d4a7824 */ /* 0x040fe200078e00ff */
[----:B------:R-:W-:Y:S01]  /*7070*/  SHF.L.U32 R75, R93, 0x8, RZ ;  /* 0x000000085d4b7819 */ /* 0x000fe200000006ff */
[----:B------:R-:W-:Y:S01]  /*7080*/  IMAD R39, R73, R72, R39 ;  /* 0x0000004849277224 */ /* 0x000fe200078e0227 */
[----:B------:R-:W-:Y:S01]  /*7090*/  MOV R73, R76 ;  /* 0x0000004c00497202 */ /* 0x000fe20000000f00 */
[C---:B------:R-:W-:Y:S01]  /*70a0*/  IMAD R36, R70.reuse, R40, RZ ;  /* 0x0000002846247224 */ /* 0x040fe200078e02ff */
[----:B------:R-:W-:Y:S01]  /*70b0*/  SHF.R.S32.HI R74, RZ, 0x18, R74 ;  /* 0x00000018ff4a7819 */ /* 0x000fe2000001144a */
[C---:B------:R-:W-:Y:S01]  /*70c0*/  IMAD R37, R70.reuse, R41, RZ ;  /* 0x0000002946257224 */ /* 0x040fe200078e02ff */
[----:B------:R-:W-:Y:S01]  /*70d0*/  SHF.R.S32.HI R75, RZ, 0x18, R75 ;  /* 0x00000018ff4b7819 */ /* 0x000fe2000001144b */
[----:B------:R-:W-:Y:S01]  /*70e0*/  IMAD R38, R70, R42, RZ ;  /* 0x0000002a46267224 */ /* 0x000fe200078e02ff */
[----:B------:R1:W-:Y:S01]  /*70f0*/  STS.128 [R157+0x4200], R100 ;  /* 0x004200649d007388 */ /* 0x0003e20000000c00 */
[----:B------:R-:W-:Y:S01]  /*7100*/  IMAD R36, R73, R72, R36 ;  /* 0x0000004849247224 */ /* 0x000fe200078e0224 */
[----:B------:R-:W-:Y:S01]  /*7110*/  I2IP.S8.S32.SAT R104, R39, R34, RZ ;  /* 0x0000002227687239 */ /* 0x000fe200000014ff */
[-C--:B------:R-:W-:Y:S01]  /*7120*/  IMAD R37, R74, R72.reuse, R37 ;  /* 0x000000484a257224 */ /* 0x080fe200078e0225 */
[----:B------:R-:W-:Y:S01]  /*7130*/  SHF.R.S32.HI R76, RZ, 0x18, R93 ;  /* 0x00000018ff4c7819 */ /* 0x000fe2000001145d */
[----:B------:R-:W-:Y:S01]  /*7140*/  IMAD R43, R70, R43, RZ ;  /* 0x0000002b462b7224 */ /* 0x000fe200078e02ff */
[C---:B------:R-:W-:Y:S01]  /*7150*/  SHF.L.U32 R74, R94.reuse, 0x10, RZ ;  /* 0x000000105e4a7819 */ /* 0x040fe200000006ff */
[----:B------:R-:W-:Y:S01]  /*7160*/  IMAD R38, R75, R72, R38 ;  /* 0x000000484b267224 */ /* 0x000fe200078e0226 */
[----:B------:R-:W-:Y:S01]  /*7170*/  PRMT R73, R94, 0x8880, RZ ;  /* 0x000088805e497816 */ /* 0x000fe200000000ff */
[----:B------:R-:W-:Y:S01]  /*7180*/  IMAD R40, R70, R44, RZ ;  /* 0x0000002c46287224 */ /* 0x000fe200078e02ff */
[----:B------:R-:W-:Y:S01]  /*7190*/  SHF.L.U32 R75, R94, 0x8, RZ ;  /* 0x000000085e4b7819 */ /* 0x000fe200000006ff */
[----:B------:R-:W-:Y:S01]  /*71a0*/  IMAD R41, R70, R45, RZ ;  /* 0x0000002d46297224 */ /* 0x000fe200078e02ff */
[----:B------:R-:W-:Y:S01]  /*71b0*/  SHF.R.S32.HI R74, RZ, 0x18, R74 ;  /* 0x00000018ff4a7819 */ /* 0x000fe2000001144a */
[----:B------:R-:W-:Y:S01]  /*71c0*/  IMAD R43, R76, R72, R43 ;  /* 0x000000484c2b7224 */ /* 0x000fe200078e022b */
[----:B------:R-:W-:Y:S01]  /*71d0*/  SHF.R.S32.HI R75, RZ, 0x18, R75 ;  /* 0x00000018ff4b7819 */ /* 0x000fe2000001144b */
[C---:B------:R-:W-:Y:S01]  /*71e0*/  IMAD R42, R70.reuse, R46, RZ ;  /* 0x0000002e462a7224 */ /* 0x040fe200078e02ff */
[----:B------:R-:W-:Y:S01]  /*71f0*/  I2IP.S8.S32.SAT R104, R33, R32, R104 ;  /* 0x0000002021687239 */ /* 0x000fe20000001468 */
[----:B------:R-:W-:Y:S01]  /*7200*/  IMAD R40, R73, R72, R40 ;  /* 0x0000004849287224 */ /* 0x000fe200078e0228 */
[----:B------:R-:W-:Y:S01]  /*7210*/  SHF.R.S32.HI R76, RZ, 0x18, R94 ;  /* 0x00000018ff4c7819 */ /* 0x000fe2000001145e */
[----:B------:R-:W-:Y:S01]  /*7220*/  IMAD R47, R70, R47, RZ ;  /* 0x0000002f462f7224 */ /* 0x000fe200078e02ff */
[----:B------:R-:W-:Y:S01]  /*7230*/  I2IP.S8.S32.SAT R105, R43, R38, RZ ;  /* 0x000000262b697239 */ /* 0x000fe200000014ff */
[-C--:B------:R-:W-:Y:S01]  /*7240*/  IMAD R41, R74, R72.reuse, R41 ;  /* 0x000000484a297224 */ /* 0x080fe200078e0229 */
[----:B------:R-:W-:Y:S01]  /*7250*/  PRMT R73, R95, 0x8880, RZ ;  /* 0x000088805f497816 */ /* 0x000fe200000000ff */
[-C--:B------:R-:W-:Y:S01]  /*7260*/  IMAD R42, R75, R72.reuse, R42 ;  /* 0x000000484b2a7224 */ /* 0x080fe200078e022a */
[----:B------:R-:W-:Y:S01]  /*7270*/  SHF.L.U32 R74, R95, 0x10, RZ ;  /* 0x000000105f4a7819 */ /* 0x000fe200000006ff */
[----:B------:R-:W-:Y:S01]  /*7280*/  IMAD R47, R76, R72, R47 ;  /* 0x000000484c2f7224 */ /* 0x000fe200078e022f */
[----:B------:R-:W-:Y:S01]  /*7290*/  I2IP.S8.S32.SAT R105, R37, R36, R105 ;  /* 0x0000002425697239 */ /* 0x000fe20000001469 */
[C---:B------:R-:W-:Y:S01]  /*72a0*/  IMAD R44, R70.reuse, R48, RZ ;  /* 0x00000030462c7224 */ /* 0x040fe200078e02ff */
[----:B------:R-:W-:Y:S01]  /*72b0*/  SHF.R.S32.HI R74, RZ, 0x18, R74 ;  /* 0x00000018ff4a7819 */ /* 0x000fe2000001144a */
[----:B------:R-:W-:Y:S01]  /*72c0*/  IMAD.SHL.U32 R76, R95, 0x100, RZ ;  /* 0x000001005f4c7824 */ /* 0x000fe200078e00ff */
[----:B------:R-:W-:Y:S01]  /*72d0*/  I2IP.S8.S32.SAT R106, R47, R42, RZ ;  /* 0x0000002a2f6a7239 */ /* 0x000fe200000014ff */
[----:B------:R-:W-:Y:S01]  /*72e0*/  IMAD R45, R70, R49, RZ ;  /* 0x00000031462d7224 */ /* 0x000fe200078e02ff */
[----:B------:R-:W-:Y:S01]  /*72f0*/  PRMT R75, R96, 0x8880, RZ ;  /* 0x00008880604b7816 */ /* 0x000fe200000000ff */
[----:B------:R-:W-:Y:S01]  /*7300*/  IMAD R44, R73, R72, R44 ;  /* 0x00000048492c7224 */ /* 0x000fe200078e022c */
[----:B------:R-:W-:Y:S01]  /*7310*/  SHF.R.S32.HI R73, RZ, 0x18, R76 ;  /* 0x00000018ff497819 */ /* 0x000fe2000001144c */
[----:B------:R-:W-:Y:S01]  /*7320*/  IMAD R46, R70, R50, RZ ;  /* 0x00000032462e7224 */ /* 0x000fe200078e02ff */
[----:B------:R-:W-:Y:S01]  /*7330*/  I2IP.S8.S32.SAT R106, R41, R40, R106 ;  /* 0x00000028296a7239 */ /* 0x000fe2000000146a */
[----:B------:R-:W-:Y:S01]  /*7340*/  IMAD R45, R74, R72, R45 ;  /* 0x000000484a2d7224 */ /* 0x000fe200078e022d */
[----:B------:R-:W-:Y:S01]  /*7350*/  SHF.R.S32.HI R74, RZ, 0x18, R95 ;  /* 0x00000018ff4a7819 */ /* 0x000fe2000001145f */
[----:B------:R-:W-:Y:S01]  /*7360*/  IMAD R51, R70, R51, RZ ;  /* 0x0000003346337224 */ /* 0x000fe200078e02ff */
[----:B------:R-:W-:Y:S01]  /*7370*/  SHF.L.U32 R76, R96, 0x8, RZ ;  /* 0x00000008604c7819 */ /* 0x000fe200000006ff */
[----:B------:R-:W-:Y:S02]  /*7380*/  IMAD R48, R70, R52, RZ ;  /* 0x0000003446307224 */ /* 0x000fe400078e02ff */
[-C--:B------:R-:W-:Y:S01]  /*7390*/  IMAD R46, R73, R72.reuse, R46 ;  /* 0x00000048492e7224 */ /* 0x080fe200078e022e */
[----:B------:R-:W-:Y:S01]  /*73a0*/  SHF.R.S32.HI R73, RZ, 0x18, R77 ;  /* 0x00000018ff497819 */ /* 0x000fe2000001144d */
[-C--:B------:R-:W-:Y:S01]  /*73b0*/  IMAD R51, R74, R72.reuse, R51 ;  /* 0x000000484a337224 */ /* 0x080fe200078e0233 */
[----:B------:R-:W-:Y:S01]  /*73c0*/  SHF.R.S32.HI R74, RZ, 0x18, R96 ;  /* 0x00000018ff4a7819 */ /* 0x000fe20000011460 */
[----:B------:R-:W-:Y:S01]  /*73d0*/  IMAD R49, R70, R53, RZ ;  /* 0x0000003546317224 */ /* 0x000fe200078e02ff */
[----:B------:R-:W-:Y:S01]  /*73e0*/  SHF.L.U32 R77, R98, 0x8, RZ ;  /* 0x00000008624d7819 */ /* 0x000fe200000006ff */
[----:B------:R-:W-:Y:S01]  /*73f0*/  IMAD R48, R75, R72, R48 ;  /* 0x000000484b307224 */ /* 0x000fe200078e0230 */
[----:B------:R-:W-:Y:S01]  /*7400*/  SHF.R.S32.HI R75, RZ, 0x18, R76 ;  /* 0x00000018ff4b7819 */ /* 0x000fe2000001144c */
[C---:B------:R-:W-:Y:S01]  /*7410*/  IMAD R50, R70.reuse, R54, RZ ;  /* 0x0000003646327224 */ /* 0x040fe200078e02ff */
[----:B------:R-:W-:Y:S01]  /*7420*/  I2IP.S8.S32.SAT R107, R51, R46, RZ ;  /* 0x0000002e336b7239 */ /* 0x000fe200000014ff */
[C---:B------:R-:W-:Y:S01]  /*7430*/  IMAD R55, R70.reuse, R55, RZ ;  /* 0x0000003746377224 */ /* 0x040fe200078e02ff */
[----:B------:R-:W-:Y:S01]  /*7440*/  SHF.L.U32 R76, R97, 0x10, RZ ;  /* 0x00000010614c7819 */ /* 0x000fe200000006ff */
[----:B------:R-:W-:Y:S01]  /*7450*/  IMAD R49, R73, R72, R49 ;  /* 0x0000004849317224 */ /* 0x000fe200078e0231 */
[----:B------:R-:W-:Y:S01]  /*7460*/  PRMT R73, R97, 0x8880, RZ ;  /* 0x0000888061497816 */ /* 0x000fe200000000ff */
[----:B------:R-:W-:Y:S01]  /*7470*/  IMAD R52, R70, R56, RZ ;  /* 0x0000003846347224 */ /* 0x000fe200078e02ff */
[----:B------:R-:W-:Y:S01]  /*7480*/  I2IP.S8.S32.SAT R107, R45, R44, R107 ;  /* 0x0000002c2d6b7239 */ /* 0x000fe2000000146b */
[-C--:B------:R-:W-:Y:S01]  /*7490*/  IMAD R50, R75, R72.reuse, R50 ;  /* 0x000000484b327224 */ /* 0x080fe200078e0232 */
[----:B------:R-:W-:Y:S01]  /*74a0*/  PRMT R75, R98, 0x8880, RZ ;  /* 0x00008880624b7816 */ /* 0x000fe200000000ff */
[-C--:B------:R-:W-:Y:S01]  /*74b0*/  IMAD R55, R74, R72.reuse, R55 ;  /* 0x000000484a377224 */ /* 0x080fe200078e0237 */
[----:B------:R-:W-:Y:S01]  /*74c0*/  SHF.R.S32.HI R74, RZ, 0x18, R76 ;  /* 0x00000018ff4a7819 */ /* 0x000fe2000001144c */
[----:B------:R-:W-:Y:S01]  /*74d0*/  IMAD R52, R73, R72, R52 ;  /* 0x0000004849347224 */ /* 0x000fe200078e0234 */
[----:B------:R-:W-:Y:S01]  /*74e0*/  SHF.L.U32 R73, R97, 0x8, RZ ;  /* 0x0000000861497819 */ /* 0x000fe200000006ff */
[C---:B------:R-:W-:Y:S01]  /*74f0*/  IMAD R53, R70.reuse, R57, RZ ;  /* 0x0000003946357224 */ /* 0x040fe200078e02ff */
[----:B------:R1:W-:Y:S01]  /*7500*/  STS.128 [R156+0x4200], R104 ;  /* 0x004200689c007388 */ /* 0x0003e20000000c00 */
[----:B------:R-:W-:Y:S01]  /*7510*/  IMAD R54, R70, R58, RZ ;  /* 0x0000003a46367224 */ /* 0x000fe200078e02ff */
[----:B------:R-:W-:Y:S01]  /*7520*/  SHF.R.S32.HI R73, RZ, 0x18, R73 ;  /* 0x00000018ff497819 */ /* 0x000fe20000011449 */
[----:B------:R-:W-:Y:S01]  /*7530*/  IMAD R53, R74, R72, R53 ;  /* 0x000000484a357224 */ /* 0x000fe200078e0235 */
[----:B------:R-:W-:Y:S01]  /*7540*/  SHF.L.U32 R76, R98, 0x10, RZ ;  /* 0x00000010624c7819 */ /* 0x000fe200000006ff */
[C---:B------:R-:W-:Y:S01]  /*7550*/  IMAD R59, R70.reuse, R59, RZ ;  /* 0x0000003b463b7224 */ /* 0x040fe200078e02ff */
[----:B------:R-:W-:Y:S01]  /*7560*/  SHF.R.S32.HI R74, RZ, 0x18, R97 ;  /* 0x00000018ff4a7819 */ /* 0x000fe20000011461 */
[C---:B------:R-:W-:Y:S01]  /*7570*/  IMAD R56, R70.reuse, R60, RZ ;  /* 0x0000003c46387224 */ /* 0x040fe200078e02ff */
[----:B------:R-:W-:Y:S01]  /*7580*/  I2IP.S8.S32.SAT R108, R55, R50, RZ ;  /* 0x00000032376c7239 */ /* 0x000fe200000014ff */
[----:B------:R-:W-:Y:S01]  /*7590*/  IMAD R54, R73, R72, R54 ;  /* 0x0000004849367224 */ /* 0x000fe200078e0236 */
[----:B------:R-:W-:Y:S01]  /*75a0*/  SHF.R.S32.HI R76, RZ, 0x18, R76 ;  /* 0x00000018ff4c7819 */ /* 0x000fe2000001144c */
[----:B------:R-:W-:Y:S01]  /*75b0*/  IMAD R57, R70, R61, RZ ;  /* 0x0000003d46397224 */ /* 0x000fe200078e02ff */
[----:B------:R-:W-:Y:S01]  /*75c0*/  I2IP.S8.S32.SAT R108, R49, R48, R108 ;  /* 0x00000030316c7239 */ /* 0x000fe2000000146c */
[----:B------:R-:W-:Y:S01]  /*75d0*/  IMAD R59, R74, R72, R59 ;  /* 0x000000484a3b7224 */ /* 0x000fe200078e023b */
[----:B------:R-:W-:Y:S01]  /*75e0*/  SHF.R.S32.HI R77, RZ, 0x18, R77 ;  /* 0x00000018ff4d7819 */ /* 0x000fe2000001144d */
[----:B------:R-:W-:Y:S01]  /*75f0*/  IMAD R58, R70, R62, RZ ;  /* 0x0000003e463a7224 */ /* 0x000fe200078e02ff */
[----:B------:R-:W-:Y:S01]  /*7600*/  SHF.R.S32.HI R73, RZ, 0x18, R98 ;  /* 0x00000018ff497819 */ /* 0x000fe20000011462 */
[----:B------:R-:W-:Y:S01]  /*7610*/  IMAD R56, R75, R72, R56 ;  /* 0x000000484b387224 */ /* 0x000fe200078e0238 */
[----:B------:R-:W-:Y:S01]  /*7620*/  I2IP.S8.S32.SAT R109, R59, R54, RZ ;  /* 0x000000363b6d7239 */ /* 0x000fe200000014ff */
[----:B------:R-:W-:Y:S01]  /*7630*/  IMAD R57, R76, R72, R57 ;  /* 0x000000484c397224 */ /* 0x000fe200078e0239 */
[C---:B------:R-:W-:Y:S01]  /*7640*/  PRMT R75, R99.reuse, 0x8880, RZ ;  /* 0x00008880634b7816 */ /* 0x040fe200000000ff */
[----:B------:R-:W-:Y:S01]  /*7650*/  IMAD.U32 R74, R99, 0x10000, RZ ;  /* 0x00010000634a7824 */ /* 0x000fe200078e00ff */
[----:B------:R-:W-:Y:S01]  /*7660*/  I2IP.S8.S32.SAT R109, R53, R52, R109 ;  /* 0x00000034356d7239 */ /* 0x000fe2000000146d */
[C---:B------:R-:W-:Y:S01]  /*7670*/  IMAD R63, R70.reuse, R63, RZ ;  /* 0x0000003f463f7224 */ /* 0x040fe200078e02ff */
[----:B------:R-:W-:Y:S01]  /*7680*/  SHF.R.S32.HI R76, RZ, 0x18, R99 ;  /* 0x00000018ff4c7819 */ /* 0x000fe20000011463 */
[----:B------:R-:W-:Y:S01]  /*7690*/  IMAD R58, R77, R72, R58 ;  /* 0x000000484d3a7224 */ /* 0x000fe200078e023a */
[----:B------:R-:W-:Y:S01]  /*76a0*/  SHF.L.U32 R77, R99, 0x8, RZ ;  /* 0x00000008634d7819 */ /* 0x000fe200000006ff */
[C---:B------:R-:W-:Y:S01]  /*76b0*/  IMAD R60, R70.reuse, R64, RZ ;  /* 0x00000040463c7224 */ /* 0x040fe200078e02ff */
[----:B------:R-:W-:Y:S01]  /*76c0*/  SHF.R.S32.HI R74, RZ, 0x18, R74 ;  /* 0x00000018ff4a7819 */ /* 0x000fe2000001144a */
[C---:B------:R-:W-:Y:S01]  /*76d0*/  IMAD R61, R70.reuse, R65, RZ ;  /* 0x00000041463d7224 */ /* 0x040fe200078e02ff */
[----:B------:R-:W-:Y:S01]  /*76e0*/  SHF.R.S32.HI R77, RZ, 0x18, R77 ;  /* 0x00000018ff4d7819 */ /* 0x000fe2000001144d */
[-C--:B------:R-:W-:Y:S02]  /*76f0*/  IMAD R63, R73, R72.reuse, R63 ;  /* 0x00000048493f7224 */ /* 0x080fe400078e023f */
[----:B------:R-:W-:Y:S02]  /*7700*/  IMAD R60, R75, R72, R60 ;  /* 0x000000484b3c7224 */ /* 0x000fe400078e023c */
[----:B------:R-:W-:Y:S01]  /*7710*/  IMAD R62, R70, R66, RZ ;  /* 0x00000042463e7224 */ /* 0x000fe200078e02ff */
[----:B------:R-:W-:Y:S01]  /*7720*/  I2IP.S8.S32.SAT R110, R63, R58, RZ ;  /* 0x0000003a3f6e7239 */ /* 0x000fe200000014ff */
[----:B------:R-:W-:Y:S02]  /*7730*/  IMAD R61, R74, R72, R61 ;  /* 0x000000484a3d7224 */ /* 0x000fe400078e023d */
[----:B------:R-:W-:Y:S01]  /*7740*/  IMAD R67, R70, R67, RZ ;  /* 0x0000004346437224 */ /* 0x000fe200078e02ff */
[----:B------:R-:W-:Y:S01]  /*7750*/  I2IP.S8.S32.SAT R110, R57, R56, R110 ;  /* 0x00000038396e7239 */ /* 0x000fe2000000146e */
[-C--:B------:R-:W-:Y:S02]  /*7760*/  IMAD R62, R77, R72.reuse, R62 ;  /* 0x000000484d3e7224 */ /* 0x080fe400078e023e */
[----:B------:R-:W-:Y:S05]  /*7770*/  IMAD R67, R76, R72, R67 ;  /* 0x000000484c437224 */ /* 0x000fea00078e0243 */
[----:B------:R-:W-:Y:S04]  /*7780*/  I2IP.S8.S32.SAT R111, R67, R62, RZ ;  /* 0x0000003e436f7239 */ /* 0x000fe800000014ff */
[----:B------:R-:W-:Y:S05]  /*7790*/  I2IP.S8.S32.SAT R111, R61, R60, R111 ;  /* 0x0000003c3d6f7239 */ /* 0x000fea000000146f */
[----:B------:R1:W-:Y:S01]  /*77a0*/  STS.128 [R155+0x4200], R108 ;  /* 0x0042006c9b007388 */ /* 0x0003e20000000c00 */
[----:B------:R-:W-:Y:S01]  /*77b0*/  @!PT LDS RZ, [RZ] ;  /* 0x00000000fffff984 */ /* 0x000fe20000000800 */
[----:B------:R-:W-:Y:S01]  /*77c0*/  @!PT LDS RZ, [RZ] ;  /* 0x00000000fffff984 */ /* 0x000fe20000000800 */
[----:B------:R-:W-:Y:S01]  /*77d0*/  @!PT LDS RZ, [RZ] ;  /* 0x00000000fffff984 */ /* 0x000fe20000000800 */
[----:B------:R-:W-:Y:S01]  /*77e0*/  @!PT LDS RZ, [RZ] ;  /* 0x00000000fffff984 */ /* 0x000fe20000000800 */
[----:B------:R2:W-:Y:S07]  /*77f0*/  MEMBAR.ALL.CTA ;  /* 0x0000000000007992 */ /* 0x0005ee0000008000 */
[----:B--2---:R-:W2:Y:S02]  /*7800*/  FENCE.VIEW.ASYNC.S ;  /* 0x00000000000073c6 */ /* 0x004ea40000000000 */
[----:B--2---:R-:W-:Y:S06]  /*7810*/  BAR.SYNC.DEFER_BLOCKING 0x1, 0x80 ;  /* 0x0042000000007b1d */ /* 0x004fec0000010000 */
[----:B------:R-:W-:Y:S05]  /*7820*/  @P0 BRA `(.L_x_114) ;  /* 0x0000000000280947 */ /* 0x000fea0003800000 */
[----:B------:R-:W2:Y:S01]  /*7830*/  LDCU.64 UR6, c[0x0][0x348] ;  /* 0x00006900ff0677ac */ /* 0x000ea20008000a00 */
[----:B------:R-:W-:Y:S01]  /*7840*/  UIADD3 UR4, UPT, UPT, UR44, 0x4200, URZ ;  /* 0x000042002c047890 */ /* 0x000fe2000fffe0ff */
[----:B------:R-:W-:Y:S05]  /*7850*/  UMOV UR51, UR36 ;  /* 0x0000002400337c82 */ /* 0x000fea0008000000 */
[----:B------:R-:W-:Y:S04]  /*7860*/  MOV R153, UR4 ;  /* 0x0000000400997c02 */ /* 0x000fe80008000f00 */
[----:B------:R-:W-:Y:S01]  /*7870*/  R2UR UR48, R153 ;  /* 0x00000000993072ca */ /* 0x000fe200000e0000 */
[----:B--2---:R-:W-:Y:S04]  /*7880*/  UIADD3 UR4, UP0, UPT, UR6, 0x680, URZ ;  /* 0x0000068006047890 */ /* 0x004fe8000ff1e0ff */
[----:B------:R-:W-:Y:S09]  /*7890*/  UIADD3.X UR5, UPT, UPT, URZ, UR7, URZ, UP0, !UPT ;  /* 0x00000007ff057290 */ /* 0x000ff200087fe4ff */
[----:B------:R2:W-:Y:S01]  /*78a0*/  UTMASTG.3D [UR48], [UR4] ;  /* 0x00000030040073b5 */ /* 0x0005e20008010000 */
[----:B------:R0:W-:Y:S01]  /*78b0*/  UTMACMDFLUSH ;  /* 0x00000000000079b7 */ /* 0x0001e20000000000 */
[----:B--2---:R-:W-:Y:S04]  /*78c0*/  DEPBAR.LE SB0, 0x1 ;  /* 0x000080400000791a */ /* 0x004fe80000000000 */
.L_x_114:
[----:B------:R-:W-:Y:S05]  /*78d0*/  BSYNC.RECONVERGENT B0 ;  /* 0x0000000000007941 */ /* 0x000fea0003800200 */
.L_x_113:
[----:B------:R-:W-:Y:S06]  /*78e0*/  BAR.SYNC.DEFER_BLOCKING 0x1, 0x80 ;  /* 0x0042000000007b1d */ /* 0x000fec0000010000 */
[----:B------:R-:W2:Y:S01]  /*78f0*/  @P6 SYNCS.PHASECHK.TRANS64.TRYWAIT P0, [R114+URZ+0x50], R115 ;  /* 0x00005073720065a7 */ /* 0x000ea200080011ff */
[----:B------:R-:W-:Y:S01]  /*7900*/  BSSY B1, `(.L_x_115) ;  /* 0x0000023000017945 */ /* 0x000fe20003800000 */
[----:B--2---:R-:W-:Y:S03]  /*7910*/  @P6 SEL R78, RZ, 0x1, !P0 ;  /* 0x00000001ff4e6807 */ /* 0x004fe60004000000 */
[----:B------:R-:W-:Y:S05]  /*7920*/  @!P6 BRA `(.L_x_116) ;  /* 0x000000000080e947 */ /* 0x000fea0003800000 */
[----:B------:R-:W-:Y:S01]  /*7930*/  ISETP.NE.AND P1, PT, R79, RZ, PT ;  /* 0x000000ff4f00720c */ /* 0x000fe20003f25270 */
[----:B------:R-:W-:Y:S01]  /*7940*/  BSSY B0, `(.L_x_117) ;  /* 0x000000a000007945 */ /* 0x000fe20003800000 */
[----:B------:R-:W-:Y:S11]  /*7950*/  ISETP.NE.AND P0, PT, R78, RZ, PT ;  /* 0x000000ff4e00720c */ /* 0x000ff60003f05270 */
[----:B------:R-:W-:Y:S04]  /*7960*/  @P1 IMAD R113, R148, 0x2000, R113 ;  /* 0x0000200094711824 */ /* 0x000fe800078e0271 */
[--C-:B------:R-:W-:Y:S01]  /*7970*/  @P1 IMAD.IADD R112, R112, 0x1, R113.reuse ;  /* 0x0000000170701824 */ /* 0x100fe200078e0271 */
[----:B------:R-:W-:Y:S01]  /*7980*/  @P1 IADD3 R2, PT, PT, R152, R113, RZ ;  /* 0x0000007198021210 */ /* 0x000fe20007ffe0ff */
[----:B------:R-:W-:Y:S01]  /*7990*/  @P1 IMAD.IADD R0, R151, 0x1, R113 ;  /* 0x0000000197001824 */ /* 0x000fe200078e0271 */
[----:B------:R-:W-:Y:S06]  /*79a0*/  @P0 BRA `(.L_x_118) ;  /* 0x00000000000c0947 */ /* 0x000fec0003800000 */
[----:B------:R-:W-:Y:S04]  /*79b0*/  SHF.L.U32 R3, R146, 0x1f, RZ ;  /* 0x0000001f92037819 */ /* 0x000fe800000006ff */
[----:B------:R-:W2:Y:S02]  /*79c0*/  SYNCS.PHASECHK.TRANS64.TRYWAIT P0, [R114+URZ+0x50], R3 ;  /* 0x00005003720075a7 */ /* 0x000ea400080011ff */
[----:B--2---:R-:W-:Y:S05]  /*79d0*/  @!P0 BRA `(.L_x_119) ;  /* 0x0000002000648947 */ /* 0x004fea0003800000 */
.L_x_118:
[----:B------:R-:W-:Y:S05]  /*79e0*/  BSYNC B0 ;  /* 0x0000000000007941 */ /* 0x000fea0003800000 */
.L_x_117:
[----:B------:R-:W-:Y:S01]  /*79f0*/  ISETP.NE.AND P0, PT, R79, RZ, PT ;  /* 0x000000ff4f00720c */ /* 0x000fe20003f05270 */
[----:B--2---:R-:W-:Y:S02]  /*7a00*/  VIADD R114, R114, 0x60 ;  /* 0x0000006072727836 */ /* 0x004fe40000000000 */
[----:B------:R-:W-:Y:S02]  /*7a10*/  IMAD.U32 R3, RZ, RZ, UR46 ;  /* 0x0000002eff037e24 */ /* 0x000fe4000f8e00ff */
[----:B------:R-:W-:Y:S03]  /*7a20*/  VIADD R148, R148, 0x1 ;  /* 0x0000000194947836 */ /* 0x000fe60000000000 */
[----:B------:R-:W-:Y:S05]  /*7a30*/  PRMT R3, R3, 0x654, R114 ;  /* 0x0000065403037816 */ /* 0x000fea0000000072 */
[----:B------:R2:W3:Y:S04]  /*7a40*/  @P0 LDS.128 R80, [R113+0x200] ;  /* 0x0002000071500984 */ /* 0x0004e80000000c00 */
[----:B------:R2:W4:Y:S04]  /*7a50*/  @P0 LDS.128 R84, [R2+0x200] ;  /* 0x0002000002540984 */ /* 0x0005280000000c00 */
        /* <DEDUP_REMOVED lines=9> */
[----:B------:R-:W-:Y:S01]  /*7af0*/  SEL R148, R148, RZ, P0 ;  /* 0x000000ff94947207 */ /* 0x000fe20000000000 */
[----:B-----5:R5:W-:Y:S02]  /*7b00*/  SYNCS.ARRIVE.TRANS64.RED.A1T0 RZ, [R3+URZ], RZ ;  /* 0x000000ff03ff79a7 */ /* 0x020be400081004ff */
[----:B-----5:R-:W-:Y:S04]  /*7b10*/  SEL R3, RZ, 0x1, P0 ;  /* 0x00000001ff037807 */ /* 0x020fe80000000000 */
[----:B--234-:R-:W-:Y:S02]  /*7b20*/  LOP3.LUT R146, R146, R3, RZ, 0x3c, !PT ;  /* 0x0000000392927212 */ /* 0x01cfe400078e3cff */
.L_x_116:
[----:B------:R-:W-:Y:S05]  /*7b30*/  BSYNC B1 ;  /* 0x0000000000017941 */ /* 0x000fea0003800000 */
.L_x_115:
[----:B------:R-:W-:Y:S05]  /*7b40*/  VIADD R0, R71, 0x40 ;  /* 0x0000004047007836 */ /* 0x000fea0000000000 */
[----:B------:R-:W-:Y:S04]  /*7b50*/  SHF.R.U32.HI R0, RZ, 0x15, R0 ;  /* 0x00000015ff007819 */ /* 0x000fe80000011600 */
[----:B------:R-:W-:Y:S11]  /*7b60*/  LOP3.LUT P0, RZ, R0, 0x3, R141, 0x48, !PT ;  /* 0x0000000300ff7812 */ /* 0x000ff6000780488d */
[----:B------:R-:W-:Y:S02]  /*7b70*/  @!UPT UIADD3 URZ, UPT, UPT, URZ, URZ, URZ ;  /* 0x000000fffffff290 */ /* 0x000fe4000fffe0ff */
        /* <DEDUP_REMOVED lines=8> */
[----:B------:R-:W5:Y:S01]  /*7c00*/  LDCU.64 UR4, c[0x4][0x10] ;  /* 0x01000200ff0477ac */ /* 0x000f620008000a00 */
[----:B--2---:R-:W-:Y:S01]  /*7c10*/  MOV R5, UR9 ;  /* 0x0000000900057c02 */ /* 0x004fe20008000f00 */
[----:B------:R-:W-:Y:S01]  /*7c20*/  IMAD.U32 R4, RZ, RZ, UR8 ;  /* 0x00000008ff047e24 */ /* 0x000fe2000f8e00ff */
[----:B---3--:R-:W-:Y:S01]  /*7c30*/  MOV R7, UR7 ;  /* 0x0000000700077c02 */ /* 0x008fe20008000f00 */
[----:B------:R-:W-:Y:S01]  /*7c40*/  IMAD.U32 R6, RZ, RZ, UR6 ;  /* 0x00000006ff067e24 */ /* 0x000fe2000f8e00ff */
[----:B-----5:R-:W-:Y:S01]  /*7c50*/  MOV R11, UR5 ;  /* 0x00000005000b7c02 */ /* 0x020fe20008000f00 */
[----:B------:R-:W-:Y:S02]  /*7c60*/  IMAD.U32 R10, RZ, RZ, UR4 ;  /* 0x00000004ff0a7e24 */ /* 0x000fe4000f8e00ff */
[----:B------:R-:W-:Y:S07]  /*7c70*/  LEPC R20, `(.L_x_120) ;  /* 0x000000001014794e */ /* 0x000fee0000000000 */
[----:B-1--4-:R-:W-:Y:S05]  /*7c80*/  CALL.ABS.NOINC R2 ;  /* 0x0000000002007343 */ /* 0x012fea0003c00000 */
.L_x_120:
[----:B------:R-:W-:Y:S01]  /*7c90*/  ISETP.NE.AND P0, PT, R154, RZ, PT ;  /* 0x000000ff9a00720c */ /* 0x000fe20003f05270 */
[----:B------:R-:W-:Y:S05]  /*7ca0*/  WARPSYNC.ALL ;  /* 0x0000000000007948 */ /* 0x000fea0003800000 */
[----:B------:R-:W-:Y:S01]  /*7cb0*/  R2UR UR4, R71 ;  /* 0x00000000470472ca */ /* 0x000fe200000e0000 */
[----:B------:R-:W-:Y:S01]  /*7cc0*/  IMAD.U32 R130, R82, 0x10000, RZ ;  /* 0x0001000052827824 */ /* 0x000fe200078e00ff */
[C---:B------:R-:W-:Y:S01]  /*7cd0*/  SHF.L.U32 R75, R80.reuse, 0x10, RZ ;  /* 0x00000010504b7819 */ /* 0x040fe200000006ff */
[----:B------:R-:W-:Y:S01]  /*7ce0*/  IMAD.U32 R115, R87, 0x10000, RZ ;  /* 0x0001000057737824 */ /* 0x000fe200078e00ff */
[----:B------:R-:W-:Y:S01]  /*7cf0*/  PRMT R73, R80, 0x8880, RZ ;  /* 0x0000888050497816 */ /* 0x000fe200000000ff */
[----:B-1----:R-:W-:Y:S01]  /*7d00*/  IMAD.U32 R104, R96, 0x10000, RZ ;  /* 0x0001000060687824 */ /* 0x002fe200078e00ff */
[----:B------:R-:W-:Y:S01]  /*7d10*/  SHF.L.U32 R74, R80, 0x8, RZ ;  /* 0x00000008504a7819 */ /* 0x000fe200000006ff */
[----:B------:R-:W-:Y:S01]  /*7d20*/  IMAD.SHL.U32 R123, R84, 0x100, RZ ;  /* 0x00000100547b7824 */ /* 0x000fe200078e00ff */
[----:B------:R-:W-:Y:S01]  /*7d30*/  SHF.R.S32.HI R75, RZ, 0x18, R75 ;  /* 0x00000018ff4b7819 */ /* 0x000fe2000001144b */
[----:B------:R-:W-:Y:S01]  /*7d40*/  IMAD.SHL.U32 R108, R93, 0x100, RZ ;  /* 0x000001005d6c7824 */ /* 0x000fe200078e00ff */
[----:B------:R-:W-:Y:S01]  /*7d50*/  SHF.R.S32.HI R74, RZ, 0x18, R74 ;  /* 0x00000018ff4a7819 */ /* 0x000fe2000001144a */
[----:B------:R-:W-:Y:S01]  /*7d60*/  BSSY.RECONVERGENT B0, `(.L_x_121) ;  /* 0x0000122000007945 */ /* 0x000fe20003800200 */
[----:B------:R-:W-:Y:S01]  /*7d70*/  SHF.R.S32.HI R76, RZ, 0x18, R80 ;  /* 0x00000018ff4c7819 */ /* 0x000fe20000011450 */
[----:B------:R-:W1:Y:S01]  /*7d80*/  LDTM.x64 R4, tmem[UR4+0x40] ;  /* 0x00004004000479ee */ /* 0x000e620008340000 */
[----:B------:R-:W-:Y:S01]  /*7d90*/  NOP ;  /* 0x0000000000007918 */ /* 0x000fe20000000000 */
[----:B------:R-:W-:Y:S02]  /*7da0*/  IADD3 R144, PT, PT, R144, 0xc0, RZ ;  /* 0x000000c090907810 */ /* 0x000fe40007ffe0ff */
[C---:B------:R-:W-:Y:S02]  /*7db0*/  PRMT R134, R81.reuse, 0x8880, RZ ;  /* 0x0000888051867816 */ /* 0x040fe400000000ff */
[----:B------:R-:W-:Y:S02]  /*7dc0*/  LOP3.LUT R144, R144, 0xfefffff8, RZ, 0xc0, !PT ;  /* 0xfefffff890907812 */ /* 0x000fe400078ec0ff */
[----:B------:R-:W-:Y:S02]  /*7dd0*/  SHF.L.U32 R133, R81, 0x10, RZ ;  /* 0x0000001051857819 */ /* 0x000fe400000006ff */
[----:B-1----:R1:W-:Y:S01]  /*7de0*/  SYNCS.ARRIVE.TRANS64.RED.A1T0 RZ, [R144+URZ], RZ ;  /* 0x000000ff90ff79a7 */ /* 0x0023e200081004ff */
[----:B------:R-:W-:Y:S02]  /*7df0*/  PRMT R131, R82, 0x8880, RZ ;  /* 0x0000888052837816 */ /* 0x000fe400000000ff */
[----:B------:R-:W-:Y:S02]  /*7e00*/  SHF.R.S32.HI R77, RZ, 0x18, R81 ;  /* 0x00000018ff4d7819 */ /* 0x000fe40000011451 */
[C---:B------:R-:W-:Y:S02]  /*7e10*/  PRMT R128, R83.reuse, 0x8880, RZ ;  /* 0x0000888053807816 */ /* 0x040fe400000000ff */
[----:B------:R-:W-:Y:S02]  /*7e20*/  SHF.R.S32.HI R78, RZ, 0x18, R82 ;  /* 0x00000018ff4e7819 */ /* 0x000fe40000011452 */
[----:B------:R-:W-:Y:S02]  /*7e30*/  SHF.L.U32 R127, R83, 0x10, RZ ;  /* 0x00000010537f7819 */ /* 0x000fe400000006ff */
[----:B------:R-:W-:Y:S02]  /*7e40*/  PRMT R125, R84, 0x8880, RZ ;  /* 0x00008880547d7816 */ /* 0x000fe400000000ff */
[----:B------:R-:W-:Y:S01]  /*7e50*/  SHF.R.S32.HI R79, RZ, 0x18, R83 ;  /* 0x00000018ff4f7819 */ /* 0x000fe20000011453 */
[C---:B------:R-:W-:Y:S01]  /*7e60*/  IMAD R0, R70.reuse, R4, RZ ;  /* 0x0000000446007224 */ /* 0x040fe200078e02ff */
[----:B------:R-:W-:Y:S01]  /*7e70*/  SHF.R.S32.HI R4, RZ, 0x18, R133 ;  /* 0x00000018ff047819 */ /* 0x000fe20000011485 */
[----:B------:R-:W-:Y:S01]  /*7e80*/  IMAD R2, R70, R5, RZ ;  /* 0x0000000546027224 */ /* 0x000fe200078e02ff */
[----:B------:R-:W-:Y:S01]  /*7e90*/  SHF.L.U32 R124, R84, 0x10, RZ ;  /* 0x00000010547c7819 */ /* 0x000fe200000006ff */
[C---:B------:R-:W-:Y:S01]  /*7ea0*/  IMAD R3, R70.reuse, R6, RZ ;  /* 0x0000000646037224 */ /* 0x040fe200078e02ff */
[----:B------:R-:W-:Y:S01]  /*7eb0*/  PRMT R122, R85, 0x8880, RZ ;  /* 0x00008880557a7816 */ /* 0x000fe200000000ff */
[-C--:B------:R-:W-:Y:S01]  /*7ec0*/  IMAD R0, R73, R72.reuse, R0 ;  /* 0x0000004849007224 */ /* 0x080fe200078e0200 */
[----:B------:R-:W-:Y:S01]  /*7ed0*/  SHF.L.U32 R121, R85, 0x10, RZ ;  /* 0x0000001055797819 */ /* 0x000fe200000006ff */
[----:B------:R-:W-:Y:S01]  /*7ee0*/  IMAD R7, R70, R7, RZ ;  /* 0x0000000746077224 */ /* 0x000fe200078e02ff */
[C---:B------:R-:W-:Y:S01]  /*7ef0*/  PRMT R119, R86.reuse, 0x8880, RZ ;  /* 0x0000888056777816 */ /* 0x040fe200000000ff */
[-C--:B------:R-:W-:Y:S01]  /*7f00*/  IMAD R2, R75, R72.reuse, R2 ;  /* 0x000000484b027224 */ /* 0x080fe200078e0202 */
[----:B------:R-:W-:Y:S01]  /*7f10*/  SHF.L.U32 R118, R86, 0x10, RZ ;  /* 0x0000001056767819 */ /* 0x000fe200000006ff */
[-C--:B------:R-:W-:Y:S01]  /*7f20*/  IMAD R3, R74, R72.reuse, R3 ;  /* 0x000000484a037224 */ /* 0x080fe200078e0203 */
[----:B------:R-:W-:Y:S01]  /*7f30*/  PRMT R116, R87, 0x8880, RZ ;  /* 0x0000888057747816 */ /* 0x000fe200000000ff */
[----:B------:R-:W-:Y:S01]  /*7f40*/  IMAD R7, R76, R72, R7 ;  /* 0x000000484c077224 */ /* 0x000fe200078e0207 */
[----:B------:R-:W-:Y:S01]  /*7f50*/  PRMT R113, R92, 0x8880, RZ ;  /* 0x000088805c717816 */ /* 0x000fe200000000ff */
[----:B------:R-:W-:Y:S01]  /*7f60*/  IMAD R8, R70, R8, RZ ;  /* 0x0000000846087224 */ /* 0x000fe200078e02ff */
[----:B------:R-:W-:Y:S01]  /*7f70*/  SHF.L.U32 R112, R92, 0x10, RZ ;  /* 0x000000105c707819 */ /* 0x000fe200000006ff */
[C---:B------:R-:W-:Y:S01]  /*7f80*/  IMAD R9, R70.reuse, R9, RZ ;  /* 0x0000000946097224 */ /* 0x040fe200078e02ff */
[----:B------:R-:W-:Y:S01]  /*7f90*/  I2IP.S8.S32.SAT R159, R7, R3, RZ ;  /* 0x00000003079f7239 */ /* 0x000fe200000014ff */
[C---:B------:R-:W-:Y:S01]  /*7fa0*/  IMAD R10, R70.reuse, R10, RZ ;  /* 0x0000000a460a7224 */ /* 0x040fe200078e02ff */
[----:B------:R-:W-:Y:S01]  /*7fb0*/  MOV R3, R134 ;  /* 0x0000008600037202 */ /* 0x000fe20000000f00 */
[C---:B------:R-:W-:Y:S01]  /*7fc0*/  IMAD R7, R70.reuse, R20, RZ ;  /* 0x0000001446077224 */ /* 0x040fe200078e02ff */
[----:B------:R-:W-:Y:S01]  /*7fd0*/  PRMT R110, R93, 0x8880, RZ ;  /* 0x000088805d6e7816 */ /* 0x000fe200000000ff */
[----:B------:R-:W-:Y:S01]  /*7fe0*/  IMAD R11, R70, R11, RZ ;  /* 0x0000000b460b7224 */ /* 0x000fe200078e02ff */
[----:B------:R-:W-:Y:S01]  /*7ff0*/  SHF.R.S32.HI R89, RZ, 0x18, R92 ;  /* 0x00000018ff597819 */ /* 0x000fe2000001145c */
[-C--:B------:R-:W-:Y:S01]  /*8000*/  IMAD R8, R3, R72.reuse, R8 ;  /* 0x0000004803087224 */ /* 0x080fe200078e0208 */
[----:B------:R-:W-:Y:S01]  /*8010*/  MOV R3, R131 ;  /* 0x0000008300037202 */ /* 0x000fe20000000f00 */
[----:B------:R-:W-:Y:S01]  /*8020*/  IMAD R9, R4, R72, R9 ;  /* 0x0000004804097224 */ /* 0x000fe200078e0209 */
[----:B------:R-:W-:Y:S01]  /*8030*/  SHF.R.S32.HI R4, RZ, 0x18, R130 ;  /* 0x00000018ff047819 */ /* 0x000fe20000011482 */
[C---:B------:R-:W-:Y:S01]  /*8040*/  IMAD R20, R70.reuse, R25, RZ ;  /* 0x0000001946147224 */ /* 0x040fe200078e02ff */
[----:B------:R-:W-:Y:S01]  /*8050*/  SHF.L.U32 R109, R93, 0x10, RZ ;  /* 0x000000105d6d7819 */ /* 0x000fe200000006ff */
[----:B------:R-:W-:Y:S01]  /*8060*/  IMAD R25, R70, R30, RZ ;  /* 0x0000001e46197224 */ /* 0x000fe200078e02ff */
[----:B------:R-:W-:Y:S01]  /*8070*/  PRMT R107, R94, 0x8880, RZ ;  /* 0x000088805e6b7816 */ /* 0x000fe200000000ff */
[C---:B------:R-:W-:Y:S01]  /*8080*/  IMAD R12, R70.reuse, R12, RZ ;  /* 0x0000000c460c7224 */ /* 0x040fe200078e02ff */
[----:B------:R-:W-:Y:S01]  /*8090*/  SHF.R.S32.HI R91, RZ, 0x18, R93 ;  /* 0x00000018ff5b7819 */ /* 0x000fe2000001145d */
[----:B------:R-:W-:Y:S01]  /*80a0*/  IMAD R6, R70, R19, RZ ;  /* 0x0000001346067224 */ /* 0x000fe200078e02ff */
[----:B------:R-:W-:Y:S01]  /*80b0*/  SHF.L.U32 R105, R94, 0x10, RZ ;  /* 0x000000105e697819 */ /* 0x000fe200000006ff */
[C---:B------:R-:W-:Y:S01]  /*80c0*/  IMAD R30, R70.reuse, R35, RZ ;  /* 0x00000023461e7224 */ /* 0x040fe200078e02ff */
[C---:B------:R-:W-:Y:S01]  /*80d0*/  PRMT R101, R95.reuse, 0x8880, RZ ;  /* 0x000088805f657816 */ /* 0x040fe200000000ff */
[C---:B------:R-:W-:Y:S01]  /*80e0*/  IMAD R19, R70.reuse, R24, RZ ;  /* 0x0000001846137224 */ /* 0x040fe200078e02ff */
[----:B------:R-:W-:Y:S01]  /*80f0*/  SHF.R.S32.HI R93, RZ, 0x18, R94 ;  /* 0x00000018ff5d7819 */ /* 0x000fe2000001145e */
[C---:B------:R-:W-:Y:S01]  /*8100*/  IMAD R35, R70.reuse, R40, RZ ;  /* 0x0000002846237224 */ /* 0x040fe200078e02ff */
[----:B------:R-:W-:Y:S01]  /*8110*/  SHF.L.U32 R100, R95, 0x10, RZ ;  /* 0x000000105f647819 */ /* 0x000fe200000006ff */
[----:B------:R-:W-:Y:S01]  /*8120*/  IMAD R13, R70, R13, RZ ;  /* 0x0000000d460d7224 */ /* 0x000fe200078e02ff */
[----:B------:R-:W-:Y:S01]  /*8130*/  PRMT R106, R96, 0x8880, RZ ;  /* 0x00008880606a7816 */ /* 0x000fe200000000ff */
[C---:B------:R-:W-:Y:S01]  /*8140*/  IMAD R24, R70.reuse, R29, RZ ;  /* 0x0000001d46187224 */ /* 0x040fe200078e02ff */
[----:B------:R-:W-:Y:S01]  /*8150*/  SHF.R.S32.HI R73, RZ, 0x18, R96 ;  /* 0x00000018ff497819 */ /* 0x000fe20000011460 */
[C---:B------:R-:W-:Y:S01]  /*8160*/  IMAD R40, R70.reuse, R45, RZ ;  /* 0x0000002d46287224 */ /* 0x040fe200078e02ff */
[----:B------:R-:W-:Y:S01]  /*8170*/  SHF.L.U32 R90, R97, 0x10, RZ ;  /* 0x00000010615a7819 */ /* 0x000fe200000006ff */
[C---:B------:R-:W-:Y:S01]  /*8180*/  IMAD R29, R70.reuse, R34, RZ ;  /* 0x00000022461d7224 */ /* 0x040fe200078e02ff */
[----:B------:R-:W-:Y:S01]  /*8190*/  SHF.R.S32.HI R75, RZ, 0x18, R97 ;  /* 0x00000018ff4b7819 */ /* 0x000fe20000011461 */
[C---:B------:R-:W-:Y:S01]  /*81a0*/  IMAD R45, R70.reuse, R50, RZ ;  /* 0x00000032462d7224 */ /* 0x040fe200078e02ff */
[C---:B------:R-:W-:Y:S01]  /*81b0*/  PRMT R80, R99.reuse, 0x8880, RZ ;  /* 0x0000888063507816 */ /* 0x040fe200000000ff */
[C---:B------:R-:W-:Y:S01]  /*81c0*/  IMAD R14, R70.reuse, R14, RZ ;  /* 0x0000000e460e7224 */ /* 0x040fe200078e02ff */
[----:B------:R-:W-:Y:S01]  /*81d0*/  SHF.L.U32 R76, R99, 0x10, RZ ;  /* 0x00000010634c7819 */ /* 0x000fe200000006ff */
[C---:B------:R-:W-:Y:S01]  /*81e0*/  IMAD R34, R70.reuse, R39, RZ ;  /* 0x0000002746227224 */ /* 0x040fe200078e02ff */
[----:B------:R-:W-:Y:S01]  /*81f0*/  SHF.L.U32 R132, R81, 0x8, RZ ;  /* 0x0000000851847819 */ /* 0x000fe200000006ff */
[C---:B------:R-:W-:Y:S01]  /*8200*/  IMAD R50, R70.reuse, R55, RZ ;  /* 0x0000003746327224 */ /* 0x040fe200078e02ff */
[----:B------:R-:W-:Y:S01]  /*8210*/  SHF.R.S32.HI R81, RZ, 0x18, R84 ;  /* 0x00000018ff517819 */ /* 0x000fe20000011454 */
[C---:B------:R-:W-:Y:S01]  /*8220*/  IMAD R39, R70.reuse, R44, RZ ;  /* 0x0000002c46277224 */ /* 0x040fe200078e02ff */
[----:B------:R-:W-:Y:S01]  /*8230*/  SHF.R.S32.HI R5, RZ, 0x18, R132 ;  /* 0x00000018ff057819 */ /* 0x000fe20000011484 */
[----:B------:R-:W-:Y:S01]  /*8240*/  IMAD R55, R70, R60, RZ ;  /* 0x0000003c46377224 */ /* 0x000fe200078e02ff */
[----:B------:R-:W-:Y:S01]  /*8250*/  SHF.L.U32 R84, R98, 0x10, RZ ;  /* 0x0000001062547819 */ /* 0x000fe200000006ff */
[----:B------:R-:W-:Y:S01]  /*8260*/  IMAD R15, R70, R15, RZ ;  /* 0x0000000f460f7224 */ /* 0x000fe200078e02ff */
[----:B------:R-:W-:Y:S01]  /*8270*/  SHF.L.U32 R129, R82, 0x8, RZ ;  /* 0x0000000852817819 */ /* 0x000fe200000006ff */
[-C--:B------:R-:W-:Y:S01]  /*8280*/  IMAD R10, R5, R72.reuse, R10 ;  /* 0x00000048050a7224 */ /* 0x080fe200078e020a */
[----:B------:R-:W-:Y:S01]  /*8290*/  SHF.L.U32 R126, R83, 0x8, RZ ;  /* 0x00000008537e7819 */ /* 0x000fe200000006ff */
[-C--:B------:R-:W-:Y:S01]  /*82a0*/  IMAD R11, R77, R72.reuse, R11 ;  /* 0x000000484d0b7224 */ /* 0x080fe200078e020b */
[----:B------:R-:W-:Y:S01]  /*82b0*/  SHF.R.S32.HI R5, RZ, 0x18, R129 ;  /* 0x00000018ff057819 */ /* 0x000fe20000011481 */
[-C--:B------:R-:W-:Y:S01]  /*82c0*/  IMAD R12, R3, R72.reuse, R12 ;  /* 0x00000048030c7224 */ /* 0x080fe200078e020c */
[----:B------:R-:W-:Y:S01]  /*82d0*/  SHF.R.S32.HI R83, RZ, 0x18, R85 ;  /* 0x00000018ff537819 */ /* 0x000fe20000011455 */
[----:B------:R-:W-:Y:S01]  /*82e0*/  IMAD R13, R4, R72, R13 ;  /* 0x00000048040d7224 */ /* 0x000fe200078e020d */
[----:B------:R-:W-:Y:S01]  /*82f0*/  SHF.L.U32 R120, R85, 0x8, RZ ;  /* 0x0000000855787819 */ /* 0x000fe200000006ff */
[C---:B------:R-:W-:Y:S01]  /*8300*/  IMAD R44, R70.reuse, R49, RZ ;  /* 0x00000031462c7224 */ /* 0x040fe200078e02ff */
[----:B------:R-:W-:Y:S01]  /*8310*/  SHF.R.S32.HI R85, RZ, 0x18, R86 ;  /* 0x00000018ff557819 */ /* 0x000fe20000011456 */
[C---:B------:R-:W-:Y:S01]  /*8320*/  IMAD R60, R70.reuse, R65, RZ ;  /* 0x00000041463c7224 */ /* 0x040fe200078e02ff */
[----:B------:R-:W-:Y:S01]  /*8330*/  I2IP.S8.S32.SAT R65, R11, R10, RZ ;  /* 0x0000000a0b417239 */ /* 0x000fe200000014ff */
[C---:B------:R-:W-:Y:S01]  /*8340*/  IMAD R49, R70.reuse, R54, RZ ;  /* 0x0000003646317224 */ /* 0x040fe200078e02ff */
[----:B------:R-:W-:Y:S01]  /*8350*/  SHF.R.S32.HI R11, RZ, 0x18, R127 ;  /* 0x00000018ff0b7819 */ /* 0x000fe2000001147f */
[----:B------:R-:W-:Y:S01]  /*8360*/  IMAD R14, R5, R72, R14 ;  /* 0x00000048050e7224 */ /* 0x000fe200078e020e */
[----:B------:R-:W-:Y:S01]  /*8370*/  I2IP.S8.S32.SAT R65, R9, R8, R65 ;  /* 0x0000000809417239 */ /* 0x000fe20000001441 */
[C---:B------:R-:W-:Y:S01]  /*8380*/  IMAD R3, R70.reuse, R16, RZ ;  /* 0x0000001046037224 */ /* 0x040fe200078e02ff */
[----:B------:R-:W-:Y:S01]  /*8390*/  SHF.R.S32.HI R9, RZ, 0x18, R124 ;  /* 0x00000018ff097819 */ /* 0x000fe2000001147c */
[----:B------:R-:W-:Y:S01]  /*83a0*/  IMAD R54, R70, R59, RZ ;  /* 0x0000003b46367224 */ /* 0x000fe200078e02ff */
[----:B------:R-:W-:Y:S01]  /*83b0*/  SHF.R.S32.HI R8, RZ, 0x18, R123 ;  /* 0x00000018ff087819 */ /* 0x000fe2000001147b */
[----:B------:R-:W-:Y:S01]  /*83c0*/  IMAD.MOV.U32 R10, RZ, RZ, R128 ;  /* 0x000000ffff0a7224 */ /* 0x000fe200078e0080 */
[----:B------:R-:W-:Y:S01]  /*83d0*/  SHF.L.U32 R117, R86, 0x8, RZ ;  /* 0x0000000856757819 */ /* 0x000fe200000006ff */
[----:B------:R-:W-:Y:S01]  /*83e0*/  IMAD R59, R70, R64, RZ ;  /* 0x00000040463b7224 */ /* 0x000fe200078e02ff */
[----:B------:R-:W-:Y:S01]  /*83f0*/  I2IP.S8.S32.SAT R64, R2, R0, R159 ;  /* 0x0000000002407239 */ /* 0x000fe2000000149f */
[----:B------:R-:W-:Y:S01]  /*8400*/  IMAD R15, R78, R72, R15 ;  /* 0x000000484e0f7224 */ /* 0x000fe200078e020f */
[----:B------:R-:W-:Y:S01]  /*8410*/  MOV R2, R125 ;  /* 0x0000007d00027202 */ /* 0x000fe20000000f00 */
[C---:B------:R-:W-:Y:S01]  /*8420*/  IMAD R4, R70.reuse, R17, RZ ;  /* 0x0000001146047224 */ /* 0x040fe200078e02ff */
        /* <DEDUP_REMOVED lines=8> */
[----:B------:R-:W-:Y:S01]  /*84b0*/  MOV R0, R122 ;  /* 0x0000007a00007202 */ /* 0x000fe20000000f00 */
[----:B------:R-:W-:Y:S01]  /*84c0*/  IMAD R16, R70, R21, RZ ;  /* 0x0000001546107224 */ /* 0x000fe200078e02ff */
[----:B------:R-:W-:Y:S01]  /*84d0*/  SHF.R.S32.HI R87, RZ, 0x18, R87 ;  /* 0x00000018ff577819 */ /* 0x000fe20000011457 */
[----:B------:R-:W-:Y:S01]  /*84e0*/  IMAD R6, R79, R72, R6 ;  /* 0x000000484f067224 */ /* 0x000fe200078e0206 */
[----:B------:R-:W-:Y:S01]  /*84f0*/  SHF.L.U32 R111, R92, 0x8, RZ ;  /* 0x000000085c6f7819 */ /* 0x000fe200000006ff */
[----:B------:R-:W-:Y:S01]  /*8500*/  IMAD R17, R70, R22, RZ ;  /* 0x0000001646117224 */ /* 0x000fe200078e02ff */
[----:B------:R-:W-:Y:S01]  /*8510*/  PRMT R92, R97, 0x8880, RZ ;  /* 0x00008880615c7816 */ /* 0x000fe200000000ff */
[-C--:B------:R-:W-:Y:S01]  /*8520*/  IMAD R7, R2, R72.reuse, R7 ;  /* 0x0000004802077224 */ /* 0x080fe200078e0207 */
[----:B------:R-:W-:Y:S01]  /*8530*/  I2IP.S8.S32.SAT R5, R6, R5, RZ ;  /* 0x0000000506057239 */ /* 0x000fe200000014ff */
[----:B------:R-:W-:Y:S01]  /*8540*/  IMAD R18, R70, R23, RZ ;  /* 0x0000001746127224 */ /* 0x000fe200078e02ff */
[----:B------:R-:W-:Y:S01]  /*8550*/  SHF.R.S32.HI R2, RZ, 0x18, R120 ;  /* 0x00000018ff027819 */ /* 0x000fe20000011478 */
[-C--:B------:R-:W-:Y:S01]  /*8560*/  IMAD R16, R9, R72.reuse, R16 ;  /* 0x0000004809107224 */ /* 0x080fe200078e0210 */
[----:B------:R-:W-:Y:S01]  /*8570*/  SHF.R.S32.HI R9, RZ, 0x18, R121 ;  /* 0x00000018ff097819 */ /* 0x000fe20000011479 */
[----:B------:R-:W-:Y:S01]  /*8580*/  IMAD R17, R8, R72, R17 ;  /* 0x0000004808117224 */ /* 0x000fe200078e0211 */
[----:B------:R-:W-:Y:S01]  /*8590*/  SHF.L.U32 R102, R94, 0x8, RZ ;  /* 0x000000085e667819 */ /* 0x000fe200000006ff */
[C---:B------:R-:W-:Y:S01]  /*85a0*/  IMAD R22, R70.reuse, R27, RZ ;  /* 0x0000001b46167224 */ /* 0x040fe200078e02ff */
[----:B------:R-:W-:Y:S01]  /*85b0*/  SHF.L.U32 R94, R95, 0x8, RZ ;  /* 0x000000085f5e7819 */ /* 0x000fe200000006ff */
[----:B------:R-:W-:Y:S01]  /*85c0*/  IMAD R27, R70, R32, RZ ;  /* 0x00000020461b7224 */ /* 0x000fe200078e02ff */
[----:B------:R-:W-:Y:S01]  /*85d0*/  SHF.R.S32.HI R95, RZ, 0x18, R95 ;  /* 0x00000018ff5f7819 */ /* 0x000fe2000001145f */
[----:B------:R-:W-:Y:S01]  /*85e0*/  IMAD R18, R81, R72, R18 ;  /* 0x0000004851127224 */ /* 0x000fe200078e0212 */
[----:B------:R-:W-:Y:S01]  /*85f0*/  SHF.L.U32 R103, R96, 0x8, RZ ;  /* 0x0000000860677819 */ /* 0x000fe200000006ff */
[C---:B------:R-:W-:Y:S01]  /*8600*/  IMAD R32, R70.reuse, R37, RZ ;  /* 0x0000002546207224 */ /* 0x040fe200078e02ff */
[----:B------:R-:W-:Y:S01]  /*8610*/  SHF.L.U32 R88, R97, 0x8, RZ ;  /* 0x0000000861587819 */ /* 0x000fe200000006ff */
[----:B------:R-:W-:Y:S01]  /*8620*/  IMAD R21, R70, R26, RZ ;  /* 0x0000001a46157224 */ /* 0x000fe200078e02ff */
[----:B------:R-:W-:Y:S01]  /*8630*/  I2IP.S8.S32.SAT R17, R18, R17, RZ ;  /* 0x0000001112117239 */ /* 0x000fe200000014ff */
[----:B------:R-:W-:Y:S01]  /*8640*/  IMAD R37, R70, R42, RZ ;  /* 0x0000002a46257224 */ /* 0x000fe200078e02ff */
[----:B------:R-:W-:Y:S01]  /*8650*/  SHF.R.S32.HI R97, RZ, 0x18, R98 ;  /* 0x00000018ff617819 */ /* 0x000fe20000011462 */
[----:B------:R-:W-:Y:S01]  /*8660*/  IMAD R19, R0, R72, R19 ;  /* 0x0000004800137224 */ /* 0x000fe200078e0213 */
[----:B------:R-:W-:Y:S01]  /*8670*/  I2IP.S8.S32.SAT R16, R16, R7, R17 ;  /* 0x0000000710107239 */ /* 0x000fe20000001411 */
[C---:B------:R-:W-:Y:S01]  /*8680*/  IMAD R42, R70.reuse, R47, RZ ;  /* 0x0000002f462a7224 */ /* 0x040fe200078e02ff */
[----:B------:R-:W-:Y:S01]  /*8690*/  MOV R0, R119 ;  /* 0x0000007700007202 */ /* 0x000fe20000000f00 */
[C---:B------:R-:W-:Y:S01]  /*86a0*/  IMAD R47, R70.reuse, R52, RZ ;  /* 0x00000034462f7224 */ /* 0x040fe200078e02ff */
[----:B------:R-:W-:Y:S01]  /*86b0*/  SHF.L.U32 R74, R99, 0x8, RZ ;  /* 0x00000008634a7819 */ /* 0x000fe200000006ff */
[----:B------:R-:W-:Y:S01]  /*86c0*/  IMAD R20, R9, R72, R20 ;  /* 0x0000004809147224 */ /* 0x000fe200078e0214 */
[----:B------:R-:W-:Y:S01]  /*86d0*/  SHF.R.S32.HI R99, RZ, 0x18, R99 ;  /* 0x00000018ff637819 */ /* 0x000fe20000011463 */
[----:B------:R-:W-:Y:S01]  /*86e0*/  IMAD R52, R70, R57, RZ ;  /* 0x0000003946347224 */ /* 0x000fe200078e02ff */
[----:B------:R-:W-:Y:S01]  /*86f0*/  IADD3 R68, PT, PT, R68, 0x1, RZ ;  /* 0x0000000144447810 */ /* 0x000fe20007ffe0ff */
[C---:B------:R-:W-:Y:S02]  /*8700*/  IMAD R23, R70.reuse, R28, RZ ;  /* 0x0000001c46177224 */ /* 0x040fe400078e02ff */
[----:B------:R-:W-:Y:S02]  /*8710*/  IMAD R57, R70, R62, RZ ;  /* 0x0000003e46397224 */ /* 0x000fe400078e02ff */
[----:B------:R-:W-:Y:S01]  /*8720*/  IMAD R21, R2, R72, R21 ;  /* 0x0000004802157224 */ /* 0x000fe200078e0215 */
[----:B------:R-:W-:Y:S01]  /*8730*/  MOV R2, R116 ;  /* 0x0000007400027202 */ /* 0x000fe20000000f00 */
[----:B------:R-:W-:Y:S01]  /*8740*/  IMAD R62, R70, R67, RZ ;  /* 0x00000043463e7224 */ /* 0x000fe200078e02ff */
[----:B------:R-:W-:Y:S01]  /*8750*/  I2IP.S8.S32.SAT R67, R4, R3, R5 ;  /* 0x0000000304437239 */ /* 0x000fe20000001405 */
[-C--:B------:R-:W-:Y:S01]  /*8760*/  IMAD R22, R83, R72.reuse, R22 ;  /* 0x0000004853167224 */ /* 0x080fe200078e0216 */
[----:B------:R-:W-:Y:S01]  /*8770*/  SHF.R.S32.HI R3, RZ, 0x18, R118 ;  /* 0x00000018ff037819 */ /* 0x000fe20000011476 */
[-C--:B------:R-:W-:Y:S01]  /*8780*/  IMAD R23, R0, R72.reuse, R23 ;  /* 0x0000004800177224 */ /* 0x080fe200078e0217 */
[----:B------:R-:W-:Y:S01]  /*8790*/  SHF.R.S32.HI R0, RZ, 0x18, R117 ;  /* 0x00000018ff007819 */ /* 0x000fe20000011475 */
[----:B------:R-:W-:Y:S01]  /*87a0*/  IMAD R26, R70, R31, RZ ;  /* 0x0000001f461a7224 */ /* 0x000fe200078e02ff */
[----:B------:R-:W-:Y:S01]  /*87b0*/  I2IP.S8.S32.SAT R17, R22, R21, RZ ;  /* 0x0000001516117239 */ /* 0x000fe200000014ff */
[-C--:B------:R-:W-:Y:S01]  /*87c0*/  IMAD R24, R3, R72.reuse, R24 ;  /* 0x0000004803187224 */ /* 0x080fe200078e0218 */
[----:B------:R-:W-:Y:S01]  /*87d0*/  SHF.R.S32.HI R3, RZ, 0x18, R115 ;  /* 0x00000018ff037819 */ /* 0x000fe20000011473 */
[-C--:B------:R-:W-:Y:S01]  /*87e0*/  IMAD R25, R0, R72.reuse, R25 ;  /* 0x0000004800197224 */ /* 0x080fe200078e0219 */
[----:B------:R-:W-:Y:S01]  /*87f0*/  I2IP.S8.S32.SAT R17, R20, R19, R17 ;  /* 0x0000001314117239 */ /* 0x000fe20000001411 */
[----:B------:R-:W-:Y:S01]  /*8800*/  IMAD R28, R70, R33, RZ ;  /* 0x00000021461c7224 */ /* 0x000fe200078e02ff */
[----:B------:R-:W-:Y:S01]  /*8810*/  SHF.R.S32.HI R4, RZ, 0x18, R114 ;  /* 0x00000018ff047819 */ /* 0x000fe20000011472 */
[-C--:B------:R-:W-:Y:S02]  /*8820*/  IMAD R26, R85, R72.reuse, R26 ;  /* 0x00000048551a7224 */ /* 0x080fe400078e021a */
[----:B------:R-:W-:Y:S01]  /*8830*/  IMAD R27, R2, R72, R27 ;  /* 0x00000048021b7224 */ /* 0x000fe200078e021b */
[----:B------:R-:W-:Y:S01]  /*8840*/  MOV R2, R110 ;  /* 0x0000006e00027202 */ /* 0x000fe20000000f00 */
[----:B------:R-:W-:Y:S01]  /*8850*/  IMAD R28, R3, R72, R28 ;  /* 0x00000048031c7224 */ /* 0x000fe200078e021c */
[----:B------:R-:W-:Y:S01]  /*8860*/  I2IP.S8.S32.SAT R18, R26, R25, RZ ;  /* 0x000000191a127239 */ /* 0x000fe200000014ff */
[----:B------:R-:W-:Y:S01]  /*8870*/  IMAD R31, R70, R36, RZ ;  /* 0x00000024461f7224 */ /* 0x000fe200078e02ff */
[----:B------:R-:W-:Y:S01]  /*8880*/  SHF.R.S32.HI R3, RZ, 0x18, R112 ;  /* 0x00000018ff037819 */ /* 0x000fe20000011470 */
[-C--:B------:R-:W-:Y:S01]  /*8890*/  IMAD R29, R4, R72.reuse, R29 ;  /* 0x00000048041d7224 */ /* 0x080fe200078e021d */
[----:B------:R-:W-:Y:S01]  /*88a0*/  I2IP.S8.S32.SAT R18, R24, R23, R18 ;  /* 0x0000001718127239 */ /* 0x000fe20000001412 */
[----:B------:R-:W-:Y:S01]  /*88b0*/  IMAD.MOV.U32 R0, RZ, RZ, R113 ;  /* 0x000000ffff007224 */ /* 0x000fe200078e0071 */
[----:B------:R-:W-:Y:S01]  /*88c0*/  SHF.R.S32.HI R4, RZ, 0x18, R108 ;  /* 0x00000018ff047819 */ /* 0x000fe2000001146c */
[-C--:B------:R-:W-:Y:S02]  /*88d0*/  IMAD R30, R87, R72.reuse, R30 ;  /* 0x00000048571e7224 */ /* 0x080fe400078e021e */
[----:B------:R-:W-:Y:S01]  /*88e0*/  IMAD R31, R0, R72, R31 ;  /* 0x00000048001f7224 */ /* 0x000fe200078e021f */
        /* <DEDUP_REMOVED lines=8> */
[----:B------:R-:W-:Y:S01]  /*8970*/  MOV R0, R107 ;  /* 0x0000006b00007202 */ /* 0x000fe20000000f00 */
[-C--:B------:R-:W-:Y:S02]  /*8980*/  IMAD R34, R89, R72.reuse, R34 ;  /* 0x0000004859227224 */ /* 0x080fe400078e0222 */
[-C--:B------:R-:W-:Y:S01]  /*8990*/  IMAD R35, R2, R72.reuse, R35 ;  /* 0x0000004802237224 */ /* 0x080fe200078e0223 */
[----:B------:R-:W-:Y:S01]  /*89a0*/  MOV R2, R101 ;  /* 0x0000006500027202 */ /* 0x000fe20000000f00 */
[----:B------:R-:W-:Y:S01]  /*89b0*/  IMAD R38, R70, R43, RZ ;  /* 0x0000002b46267224 */ /* 0x000fe200078e02ff */
[----:B------:R-:W-:Y:S01]  /*89c0*/  I2IP.S8.S32.SAT R33, R34, R33, RZ ;  /* 0x0000002122217239 */ /* 0x000fe200000014ff */
[-C--:B------:R-:W-:Y:S01]  /*89d0*/  IMAD R36, R3, R72.reuse, R36 ;  /* 0x0000004803247224 */ /* 0x080fe200078e0224 */
[----:B------:R-:W-:Y:S01]  /*89e0*/  SHF.R.S32.HI R3, RZ, 0x18, R105 ;  /* 0x00000018ff037819 */ /* 0x000fe20000011469 */
[-C--:B------:R-:W-:Y:S01]  /*89f0*/  IMAD R37, R4, R72.reuse, R37 ;  /* 0x0000004804257224 */ /* 0x080fe200078e0225 */
[----:B------:R-:W-:Y:S01]  /*8a00*/  I2IP.S8.S32.SAT R32, R32, R31, R33 ;  /* 0x0000001f20207239 */ /* 0x000fe20000001421 */
        /* <DEDUP_REMOVED lines=8> */
[----:B------:R-:W-:Y:S01]  /*8a90*/  IMAD R43, R70, R48, RZ ;  /* 0x00000030462b7224 */ /* 0x000fe200078e02ff */
[----:B------:R-:W-:Y:S01]  /*8aa0*/  I2IP.S8.S32.SAT R33, R36, R35, R37 ;  /* 0x0000002324217239 */ /* 0x000fe20000001425 */
[----:B------:R-:W-:Y:S01]  /*8ab0*/  IMAD R41, R0, R72, R41 ;  /* 0x0000004800297224 */ /* 0x000fe200078e0229 */
[----:B------:R-:W-:Y:S01]  /*8ac0*/  MOV R0, R106 ;  /* 0x0000006a00007202 */ /* 0x000fe20000000f00 */
[-C--:B------:R-:W-:Y:S02]  /*8ad0*/  IMAD R42, R93, R72.reuse, R42 ;  /* 0x000000485d2a7224 */ /* 0x080fe400078e022a */
        /* <DEDUP_REMOVED lines=11> */
[-C--:B------:R-:W-:Y:S02]  /*8b90*/  IMAD R47, R0, R72.reuse, R47 ;  /* 0x00000048002f7224 */ /* 0x080fe400078e022f */
[----:B------:R-:W-:Y:S01]  /*8ba0*/  IMAD R48, R3, R72, R48 ;  /* 0x0000004803307224 */ /* 0x000fe200078e0230 */
[----:B------:R-:W-:Y:S01]  /*8bb0*/  SHF.R.S32.HI R3, RZ, 0x18, R90 ;  /* 0x00000018ff037819 */ /* 0x000fe2000001145a */
[----:B------:R-:W-:Y:S01]  /*8bc0*/  IMAD R51, R70, R56, RZ ;  /* 0x0000003846337224 */ /* 0x000fe200078e02ff */
[----:B------:R-:W-:Y:S01]  /*8bd0*/  I2IP.S8.S32.SAT R35, R46, R45, RZ ;  /* 0x0000002d2e237239 */ /* 0x000fe200000014ff */
[-C--:B------:R-:W-:Y:S01]  /*8be0*/  IMAD R49, R2, R72.reuse, R49 ;  /* 0x0000004802317224 */ /* 0x080fe200078e0231 */
[----:B------:R-:W-:Y:S01]  /*8bf0*/  SHF.R.S32.HI R2, RZ, 0x18, R88 ;  /* 0x00000018ff027819 */ /* 0x000fe20000011458 */
[----:B------:R-:W-:Y:S01]  /*8c00*/  IMAD.MOV.U32 R0, RZ, RZ, R92 ;  /* 0x000000ffff007224 */ /* 0x000fe200078e005c */
[----:B------:R-:W-:Y:S01]  /*8c10*/  I2IP.S8.S32.SAT R35, R44, R43, R35 ;  /* 0x0000002b2c237239 */ /* 0x000fe20000001423 */
[-C--:B------:R-:W-:Y:S02]  /*8c20*/  IMAD R50, R73, R72.reuse, R50 ;  /* 0x0000004849327224 */ /* 0x080fe400078e0232 */
[----:B------:R-:W-:Y:S01]  /*8c30*/  IMAD R51, R0, R72, R51 ;  /* 0x0000004800337224 */ /* 0x000fe200078e0233 */
[----:B------:R-:W-:Y:S01]  /*8c40*/  MOV R0, R86 ;  /* 0x0000005600007202 */ /* 0x000fe20000000f00 */
[----:B------:R-:W-:Y:S01]  /*8c50*/  IMAD R53, R70, R58, RZ ;  /* 0x0000003a46357224 */ /* 0x000fe200078e02ff */
[----:B------:R-:W-:Y:S01]  /*8c60*/  I2IP.S8.S32.SAT R49, R50, R49, RZ ;  /* 0x0000003132317239 */ /* 0x000fe200000014ff */
[-C--:B------:R-:W-:Y:S01]  /*8c70*/  IMAD R52, R3, R72.reuse, R52 ;  /* 0x0000004803347224 */ /* 0x080fe200078e0234 */
[----:B------:R-:W-:Y:S01]  /*8c80*/  SHF.R.S32.HI R3, RZ, 0x18, R84 ;  /* 0x00000018ff037819 */ /* 0x000fe20000011454 */
[----:B------:R-:W-:Y:S01]  /*8c90*/  IMAD R53, R2, R72, R53 ;  /* 0x0000004802357224 */ /* 0x000fe200078e0235 */
[----:B------:R-:W-:Y:S01]  /*8ca0*/  MOV R2, R80 ;  /* 0x0000005000027202 */ /* 0x000fe20000000f00 */
[----:B------:R-:W-:Y:S01]  /*8cb0*/  IMAD.SHL.U32 R82, R98, 0x100, RZ ;  /* 0x0000010062527824 */ /* 0x000fe200078e00ff */
[----:B------:R-:W-:Y:S01]  /*8cc0*/  I2IP.S8.S32.SAT R48, R48, R47, R49 ;  /* 0x0000002f30307239 */ /* 0x000fe20000001431 */
[----:B------:R-:W-:Y:S02]  /*8cd0*/  IMAD R54, R75, R72, R54 ;  /* 0x000000484b367224 */ /* 0x000fe400078e0236 */
[C---:B------:R-:W-:Y:S02]  /*8ce0*/  IMAD R56, R70.reuse, R61, RZ ;  /* 0x0000003d46387224 */ /* 0x040fe400078e02ff */
[----:B------:R-:W-:Y:S01]  /*8cf0*/  IMAD R61, R70, R66, RZ ;  /* 0x00000042463d7224 */ /* 0x000fe200078e02ff */
[----:B------:R-:W-:Y:S01]  /*8d00*/  I2IP.S8.S32.SAT R66, R13, R12, R14 ;  /* 0x0000000c0d427239 */ /* 0x000fe2000000140e */
[-C--:B------:R-:W-:Y:S01]  /*8d10*/  IMAD R55, R0, R72.reuse, R55 ;  /* 0x0000004800377224 */ /* 0x080fe200078e0237 */
[----:B------:R-:W-:Y:S01]  /*8d20*/  SHF.R.S32.HI R0, RZ, 0x18, R82 ;  /* 0x00000018ff007819 */ /* 0x000fe20000011452 */
[-C--:B------:R-:W-:Y:S01]  /*8d30*/  IMAD R56, R3, R72.reuse, R56 ;  /* 0x0000004803387224 */ /* 0x080fe200078e0238 */
[----:B------:R-:W-:Y:S01]  /*8d40*/  I2IP.S8.S32.SAT R49, R54, R53, RZ ;  /* 0x0000003536317239 */ /* 0x000fe200000014ff */
[----:B------:R1:W-:Y:S01]  /*8d50*/  STS.128 [R135+UR44+0x6200], R64 ;  /* 0x0062004087007988 */ /* 0x0003e20008000c2c */
[----:B------:R-:W-:Y:S01]  /*8d60*/  IMAD R58, R70, R63, RZ ;  /* 0x0000003f463a7224 */ /* 0x000fe200078e02ff */
[----:B------:R-:W-:Y:S01]  /*8d70*/  SHF.R.S32.HI R3, RZ, 0x18, R76 ;  /* 0x00000018ff037819 */ /* 0x000fe2000001144c */
[-C--:B------:R-:W-:Y:S01]  /*8d80*/  IMAD R57, R0, R72.reuse, R57 ;  /* 0x0000004800397224 */ /* 0x080fe200078e0239 */
[----:B------:R-:W-:Y:S01]  /*8d90*/  I2IP.S8.S32.SAT R49, R52, R51, R49 ;  /* 0x0000003334317239 */ /* 0x000fe20000001431 */
[-C--:B------:R-:W-:Y:S02]  /*8da0*/  IMAD R58, R97, R72.reuse, R58 ;  /* 0x00000048613a7224 */ /* 0x080fe400078e023a */
[-C--:B------:R-:W-:Y:S01]  /*8db0*/  IMAD R59, R2, R72.reuse, R59 ;  /* 0x00000048023b7224 */ /* 0x080fe200078e023b */
[----:B------:R1:W-:Y:S01]  /*8dc0*/  STS.128 [R157+0x6200], R16 ;  /* 0x006200109d007388 */ /* 0x0003e20000000c00 */
[-C--:B------:R-:W-:Y:S01]  /*8dd0*/  IMAD R60, R3, R72.reuse, R60 ;  /* 0x00000048033c7224 */ /* 0x080fe200078e023c */
[----:B------:R-:W-:Y:S01]  /*8de0*/  I2IP.S8.S32.SAT R50, R58, R57, RZ ;  /* 0x000000393a327239 */ /* 0x000fe200000014ff */
[-C--:B------:R-:W-:Y:S02]  /*8df0*/  IMAD R61, R4, R72.reuse, R61 ;  /* 0x00000048043d7224 */ /* 0x080fe400078e023d */
[----:B------:R-:W-:Y:S01]  /*8e00*/  IMAD R62, R99, R72, R62 ;  /* 0x00000048633e7224 */ /* 0x000fe200078e023e */
[----:B------:R-:W-:Y:S02]  /*8e10*/  I2IP.S8.S32.SAT R50, R56, R55, R50 ;  /* 0x0000003738327239 */ /* 0x000fe40000001432 */
[----:B------:R1:W-:Y:S02]  /*8e20*/  STS.128 [R156+0x6200], R32 ;  /* 0x006200209c007388 */ /* 0x0003e40000000c00 */
        /* <DEDUP_REMOVED lines=12> */
[----:B------:R-:W-:Y:S02]  /*8ef0*/  UIADD3 UR9, UPT, UPT, UR49, 0x40, URZ ;  /* 0x0000004031097890 */ /* 0x000fe4000fffe0ff */
[----:B------:R-:W-:Y:S01]  /*8f00*/  UIADD3 UR8, UPT, UPT, UR44, 0x6200, URZ ;  /* 0x000062002c087890 */ /* 0x000fe2000fffe0ff */
[----:B------:R-:W-:Y:S01]  /*8f10*/  UMOV UR10, UR50 ;  /* 0x00000032000a7c82 */ /* 0x000fe20008000000 */
[----:B------:R-:W-:Y:S01]  /*8f20*/  UMOV UR11, UR36 ;  /* 0x00000024000b7c82 */ /* 0x000fe20008000000 */
[----:B--2---:R-:W-:Y:S04]  /*8f30*/  UIADD3 UR4, UP0, UPT, UR6, 0x680, URZ ;  /* 0x0000068006047890 */ /* 0x004fe8000ff1e0ff */
[----:B------:R-:W-:Y:S09]  /*8f40*/  UIADD3.X UR5, UPT, UPT, URZ, UR7, URZ, UP0, !UPT ;  /* 0x00000007ff057290 */ /* 0x000ff200087fe4ff */
[----:B------:R2:W-:Y:S01]  /*8f50*/  UTMASTG.3D [UR8], [UR4] ;  /* 0x00000008040073b5 */ /* 0x0005e20008010000 */
[----:B------:R0:W-:Y:S01]  /*8f60*/  UTMACMDFLUSH ;  /* 0x00000000000079b7 */ /* 0x0001e20000000000 */
[----:B--2---:R-:W-:Y:S04]  /*8f70*/  DEPBAR.LE SB0, 0x1 ;  /* 0x000080400000791a */ /* 0x004fe80000000000 */
.L_x_122:
[----:B------:R-:W-:Y:S05]  /*8f80*/  BSYNC.RECONVERGENT B0 ;  /* 0x0000000000007941 */ /* 0x000fea0003800200 */
.L_x_121:
[----:B------:R-:W-:Y:S01]  /*8f90*/  R2UR UR4, R142 ;  /* 0x000000008e0472ca */ /* 0x000fe200000e0000 */
[----:B------:R-:W-:Y:S01]  /*8fa0*/  BAR.SYNC.DEFER_BLOCKING 0x1, 0x80 ;  /* 0x0042000000007b1d */ /* 0x000fe20000010000 */
[----:B------:R-:W-:Y:S01]  /*8fb0*/  ISETP.NE.AND P0, PT, R145, 0x2, PT ;  /* 0x000000029100780c */ /* 0x000fe20003f05270 */
[----:B------:R-:W-:Y:S01]  /*8fc0*/  UISETP.NE.AND UP0, UPT, UR45, URZ, UPT ;  /* 0x000000ff2d00728c */ /* 0x000fe2000bf05270 */
[C---:B------:R-:W-:Y:S01]  /*8fd0*/  ISETP.NE.AND P1, PT, R68.reuse, 0x4, PT ;  /* 0x000000044400780c */ /* 0x040fe20003f25270 */
[----:B------:R-:W-:Y:S01]  /*8fe0*/  UIADD3 UR20, UPT, UPT, UR37, UR63, URZ ;  /* 0x0000003f25147290 */ /* 0x000fe2000fffe0ff */
[----:B------:R-:W-:Y:S02]  /*8ff0*/  SEL R2, RZ, 0x1, P0 ;  /* 0x00000001ff027807 */ /* 0x000fe40000000000 */
[----:B------:R-:W-:Y:S02]  /*9000*/  SEL R0, RZ, 0x1, P1 ;  /* 0x00000001ff007807 */ /* 0x000fe40000800000 */
[----:B------:R-:W-:Y:S02]  /*9010*/  LOP3.LUT R147, R147, R2, RZ, 0x3c, !PT ;  /* 0x0000000293937212 */ /* 0x000fe400078e3cff */
[----:B------:R-:W-:Y:S01]  /*9020*/  LOP3.LUT R149, R149, R0, RZ, 0x3c, !PT ;  /* 0x0000000095957212 */ /* 0x000fe200078e3cff */
[----:B------:R-:W-:Y:S01]  /*9030*/  UIADD3 UR16, UPT, UPT, UR38, UR4, URZ ;  /* 0x0000000426107290 */ /* 0x000fe2000fffe0ff */
[----:B------:R-:W-:Y:S02]  /*9040*/  SEL R145, R145, RZ, P0 ;  /* 0x000000ff91917207 */ /* 0x000fe40000000000 */
[----:B------:R-:W-:Y:S01]  /*9050*/  SEL R68, R68, RZ, P1 ;  /* 0x000000ff44447207 */ /* 0x000fe20000800000 */
[----:B------:R-:W-:Y:S01]  /*9060*/  UMOV UR36, UR59 ;  /* 0x0000003b00247c82 */ /* 0x000fe20008000000 */
[----:B------:R-:W-:Y:S07]  /*9070*/  BRA.U UP0, `(.L_x_123) ;  /* 0xffffffc500287547 */ /* 0x000fee000b83ffff */
[----:B------:R-:W-:Y:S05]  /*9080*/  EXIT ;  /* 0x000000000000794d */ /* 0x000fea0003800000 */
.L_x_24:
[----:B--2---:R2:W3:Y:S02]  /*9090*/  SYNCS.PHASECHK.TRANS64.TRYWAIT P0, [R3+URZ+0xf0], R2 ;  /* 0x0000f002030075a7 */ /* 0x0044e400080011ff */
[----:B---3--:R-:W-:Y:S05]  /*90a0*/  @!P0 NANOSLEEP.SYNCS 0x989680 ;  /* 0x009896800000895d */ /* 0x008fea0003900000 */
[----:B------:R-:W3:Y:S02]  /*90b0*/  @!P0 SYNCS.PHASECHK.TRANS64 P0, [R3+URZ+0xf0], R2 ;  /* 0x0000f002030085a7 */ /* 0x000ee400080010ff */
[----:B---3--:R-:W-:Y:S05]  /*90c0*/  @!P0 BRA `(.L_x_24) ;  /* 0xfffffffc00f08947 */ /* 0x008fea000383ffff */
[----:B------:R-:W-:Y:S05]  /*90d0*/  BRA `(.L_x_124) ;  /* 0xffffff8800547947 */ /* 0x000fea000383ffff */
.L_x_27:
[----:B-1----:R-:W-:-:S07]  /*90e0*/  MOV R0, UR33 ;  /* 0x0000002100007c02 */ /* 0x002fce0008000f00 */
.L_x_125:
[----:B-1----:R1:W2:Y:S02]  /*90f0*/  SYNCS.PHASECHK.TRANS64.TRYWAIT P0, [R0+URZ+0x28], R3 ;  /* 0x00002803000075a7 */ /* 0x0022a400080011ff */
[----:B--2---:R-:W-:Y:S05]  /*9100*/  @!P0 NANOSLEEP.SYNCS 0x989680 ;  /* 0x009896800000895d */ /* 0x004fea0003900000 */
[----:B------:R-:W2:Y:S02]  /*9110*/  @!P0 SYNCS.PHASECHK.TRANS64 P0, [R0+URZ+0x28], R3 ;  /* 0x00002803000085a7 */ /* 0x000ea400080010ff */
[----:B--2---:R-:W-:Y:S05]  /*9120*/  @!P0 BRA `(.L_x_125) ;  /* 0xfffffffc00f08947 */ /* 0x004fea000383ffff */
[----:B------:R-:W-:Y:S05]  /*9130*/  BRA `(.L_x_26) ;  /* 0xffffff8800ac7947 */ /* 0x000fea000383ffff */
.L_x_34:
[----:B-1----:R-:W-:-:S07]  /*9140*/  MOV R0, UR17 ;  /* 0x0000001100007c02 */ /* 0x002fce0008000f00 */
.L_x_126:
[----:B-1----:R1:W2:Y:S02]  /*9150*/  SYNCS.PHASECHK.TRANS64.TRYWAIT P0, [R0+URZ+0x28], R3 ;  /* 0x00002803000075a7 */ /* 0x0022a400080011ff */
[----:B--2---:R-:W-:Y:S05]  /*9160*/  @!P0 NANOSLEEP.SYNCS 0x989680 ;  /* 0x009896800000895d */ /* 0x004fea0003900000 */
[----:B------:R-:W2:Y:S02]  /*9170*/  @!P0 SYNCS.PHASECHK.TRANS64 P0, [R0+URZ+0x28], R3 ;  /* 0x00002803000085a7 */ /* 0x000ea400080010ff */
[----:B--2---:R-:W-:Y:S05]  /*9180*/  @!P0 BRA `(.L_x_126) ;  /* 0xfffffffc00f08947 */ /* 0x004fea000383ffff */
[----:B------:R-:W-:Y:S05]  /*9190*/  BRA `(.L_x_33) ;  /* 0xffffff8c006c7947 */ /* 0x000fea000383ffff */
.L_x_39:
[----:B-1----:R1:W2:Y:S02]  /*91a0*/  SYNCS.PHASECHK.TRANS64.TRYWAIT P0, [R3+URZ+0x80], R0 ;  /* 0x00008000030075a7 */ /* 0x0022a400080011ff */
[----:B--2---:R-:W-:Y:S05]  /*91b0*/  @!P0 NANOSLEEP.SYNCS 0x989680 ;  /* 0x009896800000895d */ /* 0x004fea0003900000 */
[----:B------:R-:W2:Y:S02]  /*91c0*/  @!P0 SYNCS.PHASECHK.TRANS64 P0, [R3+URZ+0x80], R0 ;  /* 0x00008000030085a7 */ /* 0x000ea400080010ff */
[----:B--2---:R-:W-:Y:S05]  /*91d0*/  @!P0 BRA `(.L_x_39) ;  /* 0xfffffffc00f08947 */ /* 0x004fea000383ffff */
[----:B------:R-:W-:Y:S05]  /*91e0*/  BRA `(.L_x_127) ;  /* 0xffffff9000147947 */ /* 0x000fea000383ffff */
.L_x_43:
[----:B-1----:R-:W-:-:S07]  /*91f0*/  MOV R0, UR4 ;  /* 0x0000000400007c02 */ /* 0x002fce0008000f00 */
.L_x_128:
[----:B-1----:R1:W2:Y:S02]  /*9200*/  SYNCS.PHASECHK.TRANS64.TRYWAIT P0, [R0+URZ], R3 ;  /* 0x00000003000075a7 */ /* 0x0022a400080011ff */
[----:B--2---:R-:W-:Y:S05]  /*9210*/  @!P0 NANOSLEEP.SYNCS 0x989680 ;  /* 0x009896800000895d */ /* 0x004fea0003900000 */
[----:B------:R-:W2:Y:S02]  /*9220*/  @!P0 SYNCS.PHASECHK.TRANS64 P0, [R0+URZ], R3 ;  /* 0x00000003000085a7 */ /* 0x000ea400080010ff */
[----:B--2---:R-:W-:Y:S05]  /*9230*/  @!P0 BRA `(.L_x_128) ;  /* 0xfffffffc00f08947 */ /* 0x004fea000383ffff */
[----:B------:R-:W-:Y:S05]  /*9240*/  BRA `(.L_x_129) ;  /* 0xffffff9400bc7947 */ /* 0x000fea000383ffff */
.L_x_44:
[----:B------:R-:W-:-:S07]  /*9250*/  MOV R0, UR5 ;  /* 0x0000000500007c02 */ /* 0x000fce0008000f00 */
.L_x_130:
[----:B-1----:R1:W2:Y:S02]  /*9260*/  SYNCS.PHASECHK.TRANS64.TRYWAIT P0, [R0+URZ], R3 ;  /* 0x00000003000075a7 */ /* 0x0022a400080011ff */
[----:B--2---:R-:W-:Y:S05]  /*9270*/  @!P0 NANOSLEEP.SYNCS 0x989680 ;  /* 0x009896800000895d */ /* 0x004fea0003900000 */
[----:B------:R-:W2:Y:S02]  /*9280*/  @!P0 SYNCS.PHASECHK.TRANS64 P0, [R0+URZ], R3 ;  /* 0x00000003000085a7 */ /* 0x000ea400080010ff */
[----:B--2---:R-:W-:Y:S05]  /*9290*/  @!P0 BRA `(.L_x_130) ;  /* 0xfffffffc00f08947 */ /* 0x004fea000383ffff */
[----:B------:R-:W-:Y:S05]  /*92a0*/  BRA `(.L_x_131) ;  /* 0xffffff9400c87947 */ /* 0x000fea000383ffff */
.L_x_45:
[----:B------:R-:W-:-:S07]  /*92b0*/  MOV R0, UR5 ;  /* 0x0000000500007c02 */ /* 0x000fce0008000f00 */
.L_x_132:
[----:B-1----:R1:W2:Y:S02]  /*92c0*/  SYNCS.PHASECHK.TRANS64.TRYWAIT P0, [R0+URZ], R3 ;  /* 0x00000003000075a7 */ /* 0x0022a400080011ff */
[----:B--2---:R-:W-:Y:S05]  /*92d0*/  @!P0 NANOSLEEP.SYNCS 0x989680 ;  /* 0x009896800000895d */ /* 0x004fea0003900000 */
[----:B------:R-:W2:Y:S02]  /*92e0*/  @!P0 SYNCS.PHASECHK.TRANS64 P0, [R0+URZ], R3 ;  /* 0x00000003000085a7 */ /* 0x000ea400080010ff */
[----:B--2---:R-:W-:Y:S05]  /*92f0*/  @!P0 BRA `(.L_x_132) ;  /* 0xfffffffc00f08947 */ /* 0x004fea000383ffff */
[----:B------:R-:W-:Y:S05]  /*9300*/  BRA `(.L_x_133) ;  /* 0xffffff9400d47947 */ /* 0x000fea000383ffff */
.L_x_46:
[----:B------:R-:W-:-:S07]  /*9310*/  MOV R0, UR5 ;  /* 0x0000000500007c02 */ /* 0x000fce0008000f00 */
.L_x_134:
[----:B-1----:R1:W2:Y:S02]  /*9320*/  SYNCS.PHASECHK.TRANS64.TRYWAIT P0, [R0+URZ], R3 ;  /* 0x00000003000075a7 */ /* 0x0022a400080011ff */
[----:B--2---:R-:W-:Y:S05]  /*9330*/  @!P0 NANOSLEEP.SYNCS 0x989680 ;  /* 0x009896800000895d */ /* 0x004fea0003900000 */
[----:B------:R-:W2:Y:S02]  /*9340*/  @!P0 SYNCS.PHASECHK.TRANS64 P0, [R0+URZ], R3 ;  /* 0x00000003000085a7 */ /* 0x000ea400080010ff */
[----:B--2---:R-:W-:Y:S05]  /*9350*/  @!P0 BRA `(.L_x_134) ;  /* 0xfffffffc00f08947 */ /* 0x004fea000383ffff */
[----:B------:R-:W-:Y:S05]  /*9360*/  BRA `(.L_x_135) ;  /* 0xffffff9400e07947 */ /* 0x000fea000383ffff */
.L_x_49:
[----:B-1----:R1:W2:Y:S02]  /*9370*/  SYNCS.PHASECHK.TRANS64.TRYWAIT P0, [R2+URZ+0xe0], R5 ;  /* 0x0000e005020075a7 */ /* 0x0022a400080011ff */
[----:B--2---:R-:W-:Y:S05]  /*9380*/  @!P0 NANOSLEEP.SYNCS 0x989680 ;  /* 0x009896800000895d */ /* 0x004fea0003900000 */
[----:B------:R-:W2:Y:S02]  /*9390*/  @!P0 SYNCS.PHASECHK.TRANS64 P0, [R2+URZ+0xe0], R5 ;  /* 0x0000e005020085a7 */ /* 0x000ea400080010ff */
[----:B--2---:R-:W-:Y:S05]  /*93a0*/  @!P0 BRA `(.L_x_49) ;  /* 0xfffffffc00f08947 */ /* 0x004fea000383ffff */
[----:B------:R-:W-:Y:S05]  /*93b0*/  BRA `(.L_x_136) ;  /* 0xffffff98003c7947 */ /* 0x000fea000383ffff */
.L_x_50:
[----:B------:R-:W-:-:S07]  /*93c0*/  MOV R2, UR4 ;  /* 0x0000000400027c02 */ /* 0x000fce0008000f00 */
.L_x_137:
[----:B-1----:R1:W2:Y:S02]  /*93d0*/  SYNCS.PHASECHK.TRANS64.TRYWAIT P0, [R2+URZ+0x90], R5 ;  /* 0x00009005020075a7 */ /* 0x0022a400080011ff */
[----:B--2---:R-:W-:Y:S05]  /*93e0*/  @!P0 NANOSLEEP.SYNCS 0x989680 ;  /* 0x009896800000895d */ /* 0x004fea0003900000 */
[----:B------:R-:W2:Y:S02]  /*93f0*/  @!P0 SYNCS.PHASECHK.TRANS64 P0, [R2+URZ+0x90], R5 ;  /* 0x00009005020085a7 */ /* 0x000ea400080010ff */
[----:B--2---:R-:W-:Y:S05]  /*9400*/  @!P0 BRA `(.L_x_137) ;  /* 0xfffffffc00f08947 */ /* 0x004fea000383ffff */
[----:B------:R-:W-:Y:S05]  /*9410*/  BRA `(.L_x_138) ;  /* 0xffffff98004c7947 */ /* 0x000fea000383ffff */
.L_x_51:
[----:B-1----:R1:W2:Y:S02]  /*9420*/  SYNCS.PHASECHK.TRANS64.TRYWAIT P1, [R2+URZ+0x80], R5 ;  /* 0x00008005020075a7 */ /* 0x0022a400080211ff */
[----:B--2---:R-:W-:Y:S05]  /*9430*/  @!P1 NANOSLEEP.SYNCS 0x989680 ;  /* 0x009896800000995d */ /* 0x004fea0003900000 */
[----:B------:R-:W2:Y:S02]  /*9440*/  @!P1 SYNCS.PHASECHK.TRANS64 P1, [R2+URZ+0x80], R5 ;  /* 0x00008005020095a7 */ /* 0x000ea400080210ff */
[----:B--2---:R-:W-:Y:S05]  /*9450*/  @!P1 BRA `(.L_x_51) ;  /* 0xfffffffc00f09947 */ /* 0x004fea000383ffff */
[----:B------:R-:W-:Y:S05]  /*9460*/  BRA `(.L_x_139) ;  /* 0xffffff98007c7947 */ /* 0x000fea000383ffff */
.L_x_54:
[----:B------:R-:W-:-:S07]  /*9470*/  MOV R0, UR4 ;  /* 0x0000000400007c02 */ /* 0x000fce0008000f00 */
.L_x_140:
[----:B-1----:R1:W2:Y:S02]  /*9480*/  SYNCS.PHASECHK.TRANS64.TRYWAIT P0, [R0+URZ+0x90], R3 ;  /* 0x00009003000075a7 */ /* 0x0022a400080011ff */
[----:B--2---:R-:W-:Y:S05]  /*9490*/  @!P0 NANOSLEEP.SYNCS 0x989680 ;  /* 0x009896800000895d */ /* 0x004fea0003900000 */
[----:B------:R-:W2:Y:S02]  /*94a0*/  @!P0 SYNCS.PHASECHK.TRANS64 P0, [R0+URZ+0x90], R3 ;  /* 0x00009003000085a7 */ /* 0x000ea400080010ff */
[----:B--2---:R-:W-:Y:S05]  /*94b0*/  @!P0 BRA `(.L_x_140) ;  /* 0xfffffffc00f08947 */ /* 0x004fea000383ffff */
[----:B------:R-:W-:Y:S05]  /*94c0*/  BRA `(.L_x_53) ;  /* 0xffffff9800d07947 */ /* 0x000fea000383ffff */
.L_x_63:
[----:B-1----:R-:W-:-:S04]  /*94d0*/  MOV R0, UR5 ;  /* 0x0000000500007c02 */ /* 0x002fc80008000f00 */
[----:B------:R1:W2:Y:S03]  /*94e0*/  SYNCS.PHASECHK.TRANS64.TRYWAIT P0, [R0+URZ+0x8], R7 ;  /* 0x00000807000075a7 */ /* 0x0002a600080011ff */
[----:B--2---:R-:W-:Y:S05]  /*94f0*/  @!P0 NANOSLEEP.SYNCS 0x989680 ;  /* 0x009896800000895d */ /* 0x004fea0003900000 */
[----:B------:R-:W2:Y:S02]  /*9500*/  @!P0 SYNCS.PHASECHK.TRANS64 P0, [R0+URZ+0x8], R7 ;  /* 0x00000807000085a7 */ /* 0x000ea400080010ff */
[----:B--2---:R-:W-:Y:S05]  /*9510*/  @!P0 BRA `(.L_x_63) ;  /* 0xfffffffc00ec8947 */ /* 0x004fea000383ffff */
[----:B------:R-:W-:Y:S05]  /*9520*/  BRA `(.L_x_62) ;  /* 0xffffff9c00847947 */ /* 0x000fea000383ffff */
.L_x_65:
[----:B------:R-:W-:Y:S01]  /*9530*/  BSSY B0, `(.L_x_141) ;  /* 0x0000006000007945 */ /* 0x000fe20003800000 */
[----:B------:R-:W-:-:S07]  /*9540*/  MOV R15, 0xffffffff ;  /* 0xffffffff000f7802 */ /* 0x000fce0000000f00 */
[----:B-1---5:R-:W-:Y:S05]  /*9550*/  WARPSYNC.COLLECTIVE R15, `(.L_x_142) ;  /* 0x000000000f0c7348 */ /* 0x022fea0003c00000 */
[----:B------:R-:W-:Y:S02]  /*9560*/  ELECT P6, UR79, PT ;  /* 0x00000000004f782f */ /* 0x000fe400038c0000 */
[----:B------:R-:W-:Y:S01]  /*9570*/  MOV R14, UR79 ;  /* 0x0000004f000e7c02 */ /* 0x000fe20008000f00 */
[----:B-1---5:R-:W-:Y:S10]  /*9580*/  ENDCOLLECTIVE ;  /* 0x000000000000791b */ /* 0x022ff40003800000 */
.L_x_142:
[----:B------:R-:W-:Y:S05]  /*9590*/  BSYNC B0 ;  /* 0x0000000000007941 */ /* 0x000fea0003800000 */
.L_x_141:
[----:B------:R-:W-:Y:S01]  /*95a0*/  PLOP3.LUT P0, PT, P6, PT, PT, 0x80, 0x8 ;  /* 0x000000000008781c */ /* 0x000fe2000370f070 */
[----:B------:R-:W-:-:S12]  /*95b0*/  BRA `(.L_x_143) ;  /* 0xffffff9c00b07947 */ /* 0x000fd8000383ffff */
.L_x_67:
[----:B-1----:R-:W-:-:S04]  /*95c0*/  MOV R0, UR5 ;  /* 0x0000000500007c02 */ /* 0x002fc80008000f00 */
[----:B------:R1:W2:Y:S03]  /*95d0*/  SYNCS.PHASECHK.TRANS64.TRYWAIT P0, [R0+URZ+0x8], R5 ;  /* 0x00000805000075a7 */ /* 0x0002a600080011ff */
[----:B--2---:R-:W-:Y:S05]  /*95e0*/  @!P0 NANOSLEEP.SYNCS 0x989680 ;  /* 0x009896800000895d */ /* 0x004fea0003900000 */
[----:B------:R-:W2:Y:S02]  /*95f0*/  @!P0 SYNCS.PHASECHK.TRANS64 P0, [R0+URZ+0x8], R5 ;  /* 0x00000805000085a7 */ /* 0x000ea400080010ff */
[----:B--2---:R-:W-:Y:S05]  /*9600*/  @!P0 BRA `(.L_x_67) ;  /* 0xfffffffc00ec8947 */ /* 0x004fea000383ffff */
[----:B------:R-:W-:Y:S05]  /*9610*/  BRA `(.L_x_66) ;  /* 0xffffff9c00b47947 */ /* 0x000fea000383ffff */
.L_x_68:
[----:B-1----:R1:W2:Y:S02]  /*9620*/  SYNCS.PHASECHK.TRANS64.TRYWAIT P0, [R0+URZ+0x80], R5 ;  /* 0x00008005000075a7 */ /* 0x0022a400080011ff */
[----:B--2---:R-:W-:Y:S05]  /*9630*/  @!P0 NANOSLEEP.SYNCS 0x989680 ;  /* 0x009896800000895d */ /* 0x004fea0003900000 */
[----:B------:R-:W2:Y:S02]  /*9640*/  @!P0 SYNCS.PHASECHK.TRANS64 P0, [R0+URZ+0x80], R5 ;  /* 0x00008005000085a7 */ /* 0x000ea400080010ff */
[----:B--2---:R-:W-:Y:S05]  /*9650*/  @!P0 BRA `(.L_x_68) ;  /* 0xfffffffc00f08947 */ /* 0x004fea000383ffff */
[----:B------:R-:W-:Y:S05]  /*9660*/  BRA `(.L_x_144) ;  /* 0xffffffa000a07947 */ /* 0x000fea000383ffff */
.L_x_70:
[----:B------:R-:W-:-:S07]  /*9670*/  MOV R0, UR31 ;  /* 0x0000001f00007c02 */ /* 0x000fce0008000f00 */
.L_x_145:
[----:B-1----:R1:W2:Y:S02]  /*9680*/  SYNCS.PHASECHK.TRANS64.TRYWAIT P0, [R0+URZ+0xc0], R5 ;  /* 0x0000c005000075a7 */ /* 0x0022a400080011ff */
[----:B--2---:R-:W-:Y:S05]  /*9690*/  @!P0 NANOSLEEP.SYNCS 0x989680 ;  /* 0x009896800000895d */ /* 0x004fea0003900000 */
[----:B------:R-:W2:Y:S02]  /*96a0*/  @!P0 SYNCS.PHASECHK.TRANS64 P0, [R0+URZ+0xc0], R5 ;  /* 0x0000c005000085a7 */ /* 0x000ea400080010ff */
[----:B--2---:R-:W-:Y:S05]  /*96b0*/  @!P0 BRA `(.L_x_145) ;  /* 0xfffffffc00f08947 */ /* 0x004fea000383ffff */
[----:B------:R-:W-:Y:S05]  /*96c0*/  BRA `(.L_x_146) ;  /* 0xffffffa000ec7947 */ /* 0x000fea000383ffff */
.L_x_73:
[----:B------:R-:W-:Y:S07]  /*96d0*/  MOV R0, UR5 ;  /* 0x0000000500007c02 */ /* 0x000fee0008000f00 */
.L_x_147:
[----:B-1----:R1:W2:Y:S02]  /*96e0*/  SYNCS.PHASECHK.TRANS64.TRYWAIT P0, [R0+URZ], R5 ;  /* 0x00000005000075a7 */ /* 0x0022a400080011ff */
[----:B--2---:R-:W-:Y:S05]  /*96f0*/  @!P0 NANOSLEEP.SYNCS 0x989680 ;  /* 0x009896800000895d */ /* 0x004fea0003900000 */
[----:B------:R-:W2:Y:S02]  /*9700*/  @!P0 SYNCS.PHASECHK.TRANS64 P0, [R0+URZ], R5 ;  /* 0x00000005000085a7 */ /* 0x000ea400080010ff */
[----:B--2---:R-:W-:Y:S05]  /*9710*/  @!P0 BRA `(.L_x_147) ;  /* 0xfffffffc00f08947 */ /* 0x004fea000383ffff */
[----:B------:R-:W-:Y:S05]  /*9720*/  BRA `(.L_x_72) ;  /* 0xffffffa400007947 */ /* 0x000fea000383ffff */
.L_x_77:
[----:B-1----:R-:W-:-:S07]  /*9730*/  MOV R0, UR4 ;  /* 0x0000000400007c02 */ /* 0x002fce0008000f00 */
.L_x_148:
[----:B-1----:R1:W2:Y:S02]  /*9740*/  SYNCS.PHASECHK.TRANS64.TRYWAIT P0, [R0+URZ], R3 ;  /* 0x00000003000075a7 */ /* 0x0022a400080011ff */
[----:B--2---:R-:W-:Y:S05]  /*9750*/  @!P0 NANOSLEEP.SYNCS 0x989680 ;  /* 0x009896800000895d */ /* 0x004fea0003900000 */
[----:B------:R-:W2:Y:S02]  /*9760*/  @!P0 SYNCS.PHASECHK.TRANS64 P0, [R0+URZ], R3 ;  /* 0x00000003000085a7 */ /* 0x000ea400080010ff */
[----:B--2---:R-:W-:Y:S05]  /*9770*/  @!P0 BRA `(.L_x_148) ;  /* 0xfffffffc00f08947 */ /* 0x004fea000383ffff */
[----:B------:R-:W-:Y:S05]  /*9780*/  BRA `(.L_x_149) ;  /* 0xffffffa400f47947 */ /* 0x000fea000383ffff */
.L_x_78:
[----:B------:R-:W-:-:S07]  /*9790*/  MOV R0, UR5 ;  /* 0x0000000500007c02 */ /* 0x000fce0008000f00 */
.L_x_150:
[----:B-1----:R1:W2:Y:S02]  /*97a0*/  SYNCS.PHASECHK.TRANS64.TRYWAIT P0, [R0+URZ], R3 ;  /* 0x00000003000075a7 */ /* 0x0022a400080011ff */
[----:B--2---:R-:W-:Y:S05]  /*97b0*/  @!P0 NANOSLEEP.SYNCS 0x989680 ;  /* 0x009896800000895d */ /* 0x004fea0003900000 */
[----:B------:R-:W2:Y:S02]  /*97c0*/  @!P0 SYNCS.PHASECHK.TRANS64 P0, [R0+URZ], R3 ;  /* 0x00000003000085a7 */ /* 0x000ea400080010ff */
[----:B--2---:R-:W-:Y:S05]  /*97d0*/  @!P0 BRA `(.L_x_150) ;  /* 0xfffffffc00f08947 */ /* 0x004fea000383ffff */
[----:B------:R-:W-:Y:S05]  /*97e0*/  BRA `(.L_x_151) ;  /* 0xffffffa800007947 */ /* 0x000fea000383ffff */
.L_x_79:
[----:B------:R-:W-:-:S07]  /*97f0*/  MOV R0, UR5 ;  /* 0x0000000500007c02 */ /* 0x000fce0008000f00 */
.L_x_152:
[----:B-1----:R1:W2:Y:S02]  /*9800*/  SYNCS.PHASECHK.TRANS64.TRYWAIT P0, [R0+URZ], R3 ;  /* 0x00000003000075a7 */ /* 0x0022a400080011ff */
[----:B--2---:R-:W-:Y:S05]  /*9810*/  @!P0 NANOSLEEP.SYNCS 0x989680 ;  /* 0x009896800000895d */ /* 0x004fea0003900000 */
[----:B------:R-:W2:Y:S02]  /*9820*/  @!P0 SYNCS.PHASECHK.TRANS64 P0, [R0+URZ], R3 ;  /* 0x00000003000085a7 */ /* 0x000ea400080010ff */
[----:B--2---:R-:W-:Y:S05]  /*9830*/  @!P0 BRA `(.L_x_152) ;  /* 0xfffffffc00f08947 */ /* 0x004fea000383ffff */
[----:B------:R-:W-:Y:S05]  /*9840*/  BRA `(.L_x_153) ;  /* 0xffffffa8000c7947 */ /* 0x000fea000383ffff */
.L_x_82:
[----:B------:R-:W-:-:S07]  /*9850*/  MOV R0, UR26 ;  /* 0x0000001a00007c02 */ /* 0x000fce0008000f00 */
.L_x_154:
[----:B-1----:R1:W2:Y:S02]  /*9860*/  SYNCS.PHASECHK.TRANS64.TRYWAIT P1, [R0+URZ+0x100], R3 ;  /* 0x00010003000075a7 */ /* 0x0022a400080211ff */
[----:B--2---:R-:W-:Y:S05]  /*9870*/  @!P1 NANOSLEEP.SYNCS 0x989680 ;  /* 0x009896800000995d */ /* 0x004fea0003900000 */
[----:B------:R-:W2:Y:S02]  /*9880*/  @!P1 SYNCS.PHASECHK.TRANS64 P1, [R0+URZ+0x100], R3 ;  /* 0x00010003000095a7 */ /* 0x000ea400080210ff */
[----:B--2---:R-:W-:Y:S05]  /*9890*/  @!P1 BRA `(.L_x_154) ;  /* 0xfffffffc00f09947 */ /* 0x004fea000383ffff */
[----:B------:R-:W-:Y:S05]  /*98a0*/  BRA `(.L_x_155) ;  /* 0xffffffa800587947 */ /* 0x000fea000383ffff */
.L_x_87:
[----:B--2---:R2:W3:Y:S02]  /*98b0*/  SYNCS.PHASECHK.TRANS64.TRYWAIT P0, [R12+URZ+0x80], R9 ;  /* 0x000080090c0075a7 */ /* 0x0044e400080011ff */
[----:B---3--:R-:W-:Y:S05]  /*98c0*/  @!P0 NANOSLEEP.SYNCS 0x989680 ;  /* 0x009896800000895d */ /* 0x008fea0003900000 */
[----:B------:R-:W3:Y:S02]  /*98d0*/  @!P0 SYNCS.PHASECHK.TRANS64 P0, [R12+URZ+0x80], R9 ;  /* 0x000080090c0085a7 */ /* 0x000ee400080010ff */
[----:B---3--:R-:W-:Y:S05]  /*98e0*/  @!P0 BRA `(.L_x_87) ;  /* 0xfffffffc00f08947 */ /* 0x008fea000383ffff */
[----:B------:R-:W-:Y:S05]  /*98f0*/  BRA `(.L_x_156) ;  /* 0xffffffac00787947 */ /* 0x000fea000383ffff */
.L_x_90:
[----:B------:R-:W-:Y:S07]  /*9900*/  MOV R0, UR21 ;  /* 0x0000001500007c02 */ /* 0x000fee0008000f00 */
.L_x_157:
[----:B--2---:R2:W3:Y:S02]  /*9910*/  SYNCS.PHASECHK.TRANS64.TRYWAIT P2, [R0+URZ+0x78], R11 ;  /* 0x0000780b000075a7 */ /* 0x0044e400080411ff */
[----:B---3--:R-:W-:Y:S05]  /*9920*/  @!P2 NANOSLEEP.SYNCS 0x989680 ;  /* 0x009896800000a95d */ /* 0x008fea0003900000 */
[----:B------:R-:W3:Y:S02]  /*9930*/  @!P2 SYNCS.PHASECHK.TRANS64 P2, [R0+URZ+0x78], R11 ;  /* 0x0000780b0000a5a7 */ /* 0x000ee400080410ff */
[----:B---3--:R-:W-:Y:S05]  /*9940*/  @!P2 BRA `(.L_x_157) ;  /* 0xfffffffc00f0a947 */ /* 0x008fea000383ffff */
[----:B------:R-:W-:Y:S05]  /*9950*/  BRA `(.L_x_89) ;  /* 0xffffffb000e07947 */ /* 0x000fea000383ffff */
.L_x_93:
[----:B--2---:R-:W-:Y:S07]  /*9960*/  MOV R0, UR21 ;  /* 0x0000001500007c02 */ /* 0x004fee0008000f00 */
.L_x_158:
[----:B--2---:R2:W3:Y:S02]  /*9970*/  SYNCS.PHASECHK.TRANS64.TRYWAIT P0, [R0+URZ+0x60], R9 ;  /* 0x00006009000075a7 */ /* 0x0044e400080011ff */
[----:B---3--:R-:W-:Y:S05]  /*9980*/  @!P0 NANOSLEEP.SYNCS 0x989680 ;  /* 0x009896800000895d */ /* 0x008fea0003900000 */
[----:B------:R-:W3:Y:S02]  /*9990*/  @!P0 SYNCS.PHASECHK.TRANS64 P0, [R0+URZ+0x60], R9 ;  /* 0x00006009000085a7 */ /* 0x000ee400080010ff */
[----:B---3--:R-:W-:Y:S05]  /*99a0*/  @!P0 BRA `(.L_x_158) ;  /* 0xfffffffc00f08947 */ /* 0x008fea000383ffff */
[----:B------:R-:W-:Y:S05]  /*99b0*/  BRA `(.L_x_159) ;  /* 0xffffffb4003c7947 */ /* 0x000fea000383ffff */
.L_x_94:
[----:B------:R-:W-:Y:S07]  /*99c0*/  MOV R0, UR21 ;  /* 0x0000001500007c02 */ /* 0x000fee0008000f00 */
.L_x_160:
[----:B--2---:R2:W3:Y:S02]  /*99d0*/  SYNCS.PHASECHK.TRANS64.TRYWAIT P0, [R0+URZ+0x68], R9 ;  /* 0x00006809000075a7 */ /* 0x0044e400080011ff */
[----:B---3--:R-:W-:Y:S05]  /*99e0*/  @!P0 NANOSLEEP.SYNCS 0x989680 ;  /* 0x009896800000895d */ /* 0x008fea0003900000 */
[----:B------:R-:W3:Y:S02]  /*99f0*/  @!P0 SYNCS.PHASECHK.TRANS64 P0, [R0+URZ+0x68], R9 ;  /* 0x00006809000085a7 */ /* 0x000ee400080010ff */
[----:B---3--:R-:W-:Y:S05]  /*9a00*/  @!P0 BRA `(.L_x_160) ;  /* 0xfffffffc00f08947 */ /* 0x008fea000383ffff */
[----:B------:R-:W-:Y:S05]  /*9a10*/  BRA `(.L_x_161) ;  /* 0xffffffb400787947 */ /* 0x000fea000383ffff */
.L_x_96:
[----:B------:R-:W-:-:S07]  /*9a20*/  MOV R0, UR21 ;  /* 0x0000001500007c02 */ /* 0x000fce0008000f00 */
.L_x_162:
[----:B---3--:R3:W4:Y:S02]  /*9a30*/  SYNCS.PHASECHK.TRANS64.TRYWAIT P0, [R0+URZ+0x60], R3 ;  /* 0x00006003000075a7 */ /* 0x00872400080011ff */
[----:B----4-:R-:W-:Y:S05]  /*9a40*/  @!P0 NANOSLEEP.SYNCS 0x989680 ;  /* 0x009896800000895d */ /* 0x010fea0003900000 */
[----:B------:R-:W4:Y:S02]  /*9a50*/  @!P0 SYNCS.PHASECHK.TRANS64 P0, [R0+URZ+0x60], R3 ;  /* 0x00006003000085a7 */ /* 0x000f2400080010ff */
[----:B----4-:R-:W-:Y:S05]  /*9a60*/  @!P0 BRA `(.L_x_162) ;  /* 0xfffffffc00f08947 */ /* 0x010fea000383ffff */
[----:B------:R-:W-:Y:S05]  /*9a70*/  BRA `(.L_x_163) ;  /* 0xffffffb400ec7947 */ /* 0x000fea000383ffff */
.L_x_98:
[----:B-1----:R1:W2:Y:S02]  /*9a80*/  SYNCS.PHASECHK.TRANS64.TRYWAIT P0, [R3+URZ+0x80], R0 ;  /* 0x00008000030075a7 */ /* 0x0022a400080011ff */
[----:B--2---:R-:W-:Y:S05]  /*9a90*/  @!P0 NANOSLEEP.SYNCS 0x989680 ;  /* 0x009896800000895d */ /* 0x004fea0003900000 */
[----:B------:R-:W2:Y:S02]  /*9aa0*/  @!P0 SYNCS.PHASECHK.TRANS64 P0, [R3+URZ+0x80], R0 ;  /* 0x00008000030085a7 */ /* 0x000ea400080010ff */
[----:B--2---:R-:W-:Y:S05]  /*9ab0*/  @!P0 BRA `(.L_x_98) ;  /* 0xfffffffc00f08947 */ /* 0x004fea000383ffff */
[----:B------:R-:W-:Y:S05]  /*9ac0*/  BRA `(.L_x_164) ;  /* 0xffffffb800a87947 */ /* 0x000fea000383ffff */
.L_x_109:
[----:B-1----:R1:W2:Y:S02]  /*9ad0*/  SYNCS.PHASECHK.TRANS64.TRYWAIT P1, [R3+URZ+0x50], R0 ;  /* 0x00005000030075a7 */ /* 0x0022a400080211ff */
[----:B--2---:R-:W-:Y:S05]  /*9ae0*/  @!P1 NANOSLEEP.SYNCS 0x989680 ;  /* 0x009896800000995d */ /* 0x004fea0003900000 */
[----:B------:R-:W2:Y:S02]  /*9af0*/  @!P1 SYNCS.PHASECHK.TRANS64 P1, [R3+URZ+0x50], R0 ;  /* 0x00005000030095a7 */ /* 0x000ea400080210ff */
[----:B--2---:R-:W-:Y:S05]  /*9b00*/  @!P1 BRA `(.L_x_109) ;  /* 0xfffffffc00f09947 */ /* 0x004fea000383ffff */
[----:B------:R-:W-:Y:S05]  /*9b10*/  BRA `(.L_x_108) ;  /* 0xffffffc800287947 */ /* 0x000fea000383ffff */
.L_x_111:
[----:B-1----:R1:W4:Y:S02]  /*9b20*/  SYNCS.PHASECHK.TRANS64.TRYWAIT P0, [R144+URZ+0xa0], R5 ;  /* 0x0000a005900075a7 */ /* 0x00232400080011ff */
[----:B----4-:R-:W-:Y:S05]  /*9b30*/  @!P0 NANOSLEEP.SYNCS 0x989680 ;  /* 0x009896800000895d */ /* 0x010fea0003900000 */
[----:B------:R-:W4:Y:S02]  /*9b40*/  @!P0 SYNCS.PHASECHK.TRANS64 P0, [R144+URZ+0xa0], R5 ;  /* 0x0000a005900085a7 */ /* 0x000f2400080010ff */
[----:B----4-:R-:W-:Y:S05]  /*9b50*/  @!P0 BRA `(.L_x_111) ;  /* 0xfffffffc00f08947 */ /* 0x010fea000383ffff */
[----:B------:R-:W-:Y:S05]  /*9b60*/  BRA `(.L_x_110) ;  /* 0xffffffc800847947 */ /* 0x000fea000383ffff */
.L_x_119:
[----:B--2---:R2:W3:Y:S02]  /*9b70*/  SYNCS.PHASECHK.TRANS64.TRYWAIT P0, [R114+URZ+0x50], R3 ;  /* 0x00005003720075a7 */ /* 0x0044e400080011ff */
[----:B---3--:R-:W-:Y:S05]  /*9b80*/  @!P0 NANOSLEEP.SYNCS 0x989680 ;  /* 0x009896800000895d */ /* 0x008fea0003900000 */
[----:B------:R-:W3:Y:S02]  /*9b90*/  @!P0 SYNCS.PHASECHK.TRANS64 P0, [R114+URZ+0x50], R3 ;  /* 0x00005003720085a7 */ /* 0x000ee400080010ff */
[----:B---3--:R-:W-:Y:S05]  /*9ba0*/  @!P0 BRA `(.L_x_119) ;  /* 0xfffffffc00f08947 */ /* 0x008fea000383ffff */
[----:B------:R-:W-:Y:S05]  /*9bb0*/  BRA `(.L_x_118) ;  /* 0xffffffdc00887947 */ /* 0x000fea000383ffff */
        .weak           $__internal_0_$__cuda_sm10x_tcgen05_guardrail_trap_col_being_dealloced_not_returned_by_alloc
        .type           $__internal_0_$__cuda_sm10x_tcgen05_guardrail_trap_col_being_dealloced_not_returned_by_alloc,@function
        .size           $__internal_0_$__cuda_sm10x_tcgen05_guardrail_trap_col_being_dealloced_not_returned_by_alloc,($__internal_1_$__cuda_sm10x_tcgen05_guardrail_trap_phase_invalid_during_alloc - $__internal_0_$__cuda_sm10x_tcgen05_guardrail_trap_col_being_dealloced_not_returned_by_alloc)
$__internal_0_$__cuda_sm10x_tcgen05_guardrail_trap_col_being_dealloced_not_returned_by_alloc:
[----:B------:R-:W-:Y:S05]  /*9bc0*/  BPT.TRAP 0x1 ;  /* 0x000000040000795c */ /* 0x000fea0000300000 */
[----:B------:R-:W-:-:S04]  /*9bd0*/  HFMA2 R3, -RZ, RZ, 0, 0 ;  /* 0x00000000ff037431 */ /* 0x000fc800000001ff */
[----:B------:R-:W-:Y:S05]  /*9be0*/  RET.REL.NODEC R2 `(_ZN7cutlass13device_kernelINS_4gemm6kernel13GemmUniversalIN4cute5tupleIJiiiiEEENS1_10collective13CollectiveMmaINS1_35MainloopSm100TmaUmmaWarpSpecializedILi5ELi2ELi4ENS5_IJNS4_1CILi2EEESB_NSA_ILi1EEEEEEEENS5_IJNSA_ILi256EEENSA_ILi128EEESG_EEEaNS5_IJlSC_lEEEaSI_NS4_8TiledMMAINS4_8MMA_AtomIJNS4_21SM100_MMA_S8_2x1SM_SSIaaiLi256ELi128ELNS4_4UMMA5MajorE0ELSN_0ELNSM_8SaturateE0EEEEEENS4_6LayoutINS5_IJSC_SC_SC_EEENS5_IJNSA_ILi0EEEST_ST_EEEEENS5_IJNS4_10UnderscoreESW_SW_EEEEENS4_28SM100_TMA_2SM_LOAD_MULTICASTENS4_14ComposedLayoutINS4_7SwizzleILi3ELi4ELi3EEENS4_18smem_ptr_flag_bitsILi8EEENSR_INS5_IJNSA_ILi8EEESG_EEENS5_IJSG_SC_EEEEEEEvNS4_8identityENS4_18SM100_TMA_2SM_LOADES19_vS1A_EENS_8epilogue10collective18CollectiveEpilogueINS1D_23Sm100TmaWarpSpecializedILi2ELi2ELi64ELb0ELb0EEEJNS5_IJSG_SG_SG_EEENS5_IJNSR_ISG_SC_EENSR_INSA_ILi64EEESC_EEEEEaSI_aSI_NS1D_6fusion15FusionCallbacksIS1H_NS1N_17LinearCombinationIaiaiLNS_15FloatRoundStyleE2EEES1I_S1M_JEEENS4_5SM1004TMEM4LOAD26SM100_TMEM_LOAD_32dp32b64xENS4_13SM90_TMA_LOADENS10_INS11_ILi2ELi4ELi3EEES14_NSR_INS5_IJS15_S1K_EEENS5_IJS1K_SC_EEEEEEENS4_39AutoVectorizingCopyWithAssumedAlignmentILi128EEENS4_14SM90_TMA_STOREES22_S24_S24_EEEvvEEEEvNT_6ParamsE) ;  /* 0xffffff6402047950 */ /* 0x000fea0003c3ffff */
        .weak           $__internal_1_$__cuda_sm10x_tcgen05_guardrail_trap_phase_invalid_during_alloc
        .type           $__internal_1_$__cuda_sm10x_tcgen05_guardrail_trap_phase_invalid_during_alloc,@function
        .size           $__internal_1_$__cuda_sm10x_tcgen05_guardrail_trap_phase_invalid_during_alloc,($__internal_2_$__cuda_sm10x_tcgen05_guardrail_trap_unallocated_columns_being_dealloced - $__internal_1_$__cuda_sm10x_tcgen05_guardrail_trap_phase_invalid_during_alloc)
$__internal_1_$__cuda_sm10x_tcgen05_guardrail_trap_phase_invalid_during_alloc:
[----:B------:R-:W-:Y:S05]  /*9bf0*/  BPT.TRAP 0x1 ;  /* 0x000000040000795c */ /* 0x000fea0000300000 */
[----:B------:R-:W-:-:S04]  /*9c00*/  MOV R5, 0x0 ;  /* 0x0000000000057802 */ /* 0x000fc80000000f00 */
[----:B------:R-:W-:Y:S05]  /*9c10*/  RET.REL.NODEC R4 `(_ZN7cutlass13device_kernelINS_4gemm6kernel13GemmUniversalIN4cute5tupleIJiiiiEEENS1_10collective13CollectiveMmaINS1_35MainloopSm100TmaUmmaWarpSpecializedILi5ELi2ELi4ENS5_IJNS4_1CILi2EEESB_NSA_ILi1EEEEEEEENS5_IJNSA_ILi256EEENSA_ILi128EEESG_EEEaNS5_IJlSC_lEEEaSI_NS4_8TiledMMAINS4_8MMA_AtomIJNS4_21SM100_MMA_S8_2x1SM_SSIaaiLi256ELi128ELNS4_4UMMA5MajorE0ELSN_0ELNSM_8SaturateE0EEEEEENS4_6LayoutINS5_IJSC_SC_SC_EEENS5_IJNSA_ILi0EEEST_ST_EEEEENS5_IJNS4_10UnderscoreESW_SW_EEEEENS4_28SM100_TMA_2SM_LOAD_MULTICASTENS4_14ComposedLayoutINS4_7SwizzleILi3ELi4ELi3EEENS4_18smem_ptr_flag_bitsILi8EEENSR_INS5_IJNSA_ILi8EEESG_EEENS5_IJSG_SC_EEEEEEEvNS4_8identityENS4_18SM100_TMA_2SM_LOADES19_vS1A_EENS_8epilogue10collective18CollectiveEpilogueINS1D_23Sm100TmaWarpSpecializedILi2ELi2ELi64ELb0ELb0EEEJNS5_IJSG_SG_SG_EEENS5_IJNSR_ISG_SC_EENSR_INSA_ILi64EEESC_EEEEEaSI_aSI_NS1D_6fusion15FusionCallbacksIS1H_NS1N_17LinearCombinationIaiaiLNS_15FloatRoundStyleE2EEES1I_S1M_JEEENS4_5SM1004TMEM4LOAD26SM100_TMEM_LOAD_32dp32b64xENS4_13SM90_TMA_LOADENS10_INS11_ILi2ELi4ELi3EEES14_NSR_INS5_IJS15_S1K_EEENS5_IJS1K_SC_EEEEEEENS4_39AutoVectorizingCopyWithAssumedAlignmentILi128EEENS4_14SM90_TMA_STOREES22_S24_S24_EEEvvEEEEvNT_6ParamsE) ;  /* 0xffffff6004f87950 */ /* 0x000fea0003c3ffff */
        .weak           $__internal_2_$__cuda_sm10x_tcgen05_guardrail_trap_unallocated_columns_being_dealloced
        .type           $__internal_2_$__cuda_sm10x_tcgen05_guardrail_trap_unallocated_columns_being_dealloced,@function
        .size           $__internal_2_$__cuda_sm10x_tcgen05_guardrail_trap_unallocated_columns_being_dealloced,(.L_x_166 - $__internal_2_$__cuda_sm10x_tcgen05_guardrail_trap_unallocated_columns_being_dealloced)
$__internal_2_$__cuda_sm10x_tcgen05_guardrail_trap_unallocated_columns_being_dealloced:
[----:B------:R-:W-:Y:S05]  /*9c20*/  BPT.TRAP 0x1 ;  /* 0x000000040000795c */ /* 0x000fea0000300000 */
[----:B------:R-:W-:-:S04]  /*9c30*/  HFMA2 R3, -RZ, RZ, 0, 0 ;  /* 0x00000000ff037431 */ /* 0x000fc800000001ff */
[----:B------:R-:W-:Y:S05]  /*9c40*/  RET.REL.NODEC R2 `(_ZN7cutlass13device_kernelINS_4gemm6kernel13GemmUniversalIN4cute5tupleIJiiiiEEENS1_10collective13CollectiveMmaINS1_35MainloopSm100TmaUmmaWarpSpecializedILi5ELi2ELi4ENS5_IJNS4_1CILi2EEESB_NSA_ILi1EEEEEEEENS5_IJNSA_ILi256EEENSA_ILi128EEESG_EEEaNS5_IJlSC_lEEEaSI_NS4_8TiledMMAINS4_8MMA_AtomIJNS4_21SM100_MMA_S8_2x1SM_SSIaaiLi256ELi128ELNS4_4UMMA5MajorE0ELSN_0ELNSM_8SaturateE0EEEEEENS4_6LayoutINS5_IJSC_SC_SC_EEENS5_IJNSA_ILi0EEEST_ST_EEEEENS5_IJNS4_10UnderscoreESW_SW_EEEEENS4_28SM100_TMA_2SM_LOAD_MULTICASTENS4_14ComposedLayoutINS4_7SwizzleILi3ELi4ELi3EEENS4_18smem_ptr_flag_bitsILi8EEENSR_INS5_IJNSA_ILi8EEESG_EEENS5_IJSG_SC_EEEEEEEvNS4_8identityENS4_18SM100_TMA_2SM_LOADES19_vS1A_EENS_8epilogue10collective18CollectiveEpilogueINS1D_23Sm100TmaWarpSpecializedILi2ELi2ELi64ELb0ELb0EEEJNS5_IJSG_SG_SG_EEENS5_IJNSR_ISG_SC_EENSR_INSA_ILi64EEESC_EEEEEaSI_aSI_NS1D_6fusion15FusionCallbacksIS1H_NS1N_17LinearCombinationIaiaiLNS_15FloatRoundStyleE2EEES1I_S1M_JEEENS4_5SM1004TMEM4LOAD26SM100_TMEM_LOAD_32dp32b64xENS4_13SM90_TMA_LOADENS10_INS11_ILi2ELi4ELi3EEES14_NSR_INS5_IJS15_S1K_EEENS5_IJS1K_SC_EEEEEEENS4_39AutoVectorizingCopyWithAssumedAlignmentILi128EEENS4_14SM90_TMA_STOREES22_S24_S24_EEEvvEEEEvNT_6ParamsE) ;  /* 0xffffff6002ec7950 */ /* 0x000fea0003c3ffff */
.L_x_165:
[----:B------:R-:W-:-:S00]  /*9c50*/  BRA `(.L_x_165) ;  /* 0xfffffffc00fc7947 */ /* 0x000fc0000383ffff */
[----:B------:R-:W-:-:S00]  /*9c60*/  NOP ;  /* 0x0000000000007918 */ /* 0x000fc00000000000 */
        /* <DEDUP_REMOVED lines=9> */
.L_x_166:


//--------------------- .nv.global.init           --------------------------
	.section	.nv.global.init,"aw",@progbits
.nv.global.init:
	.type		$str$27,@object
	.size		$str$27,($str$28 - $str$27)
$str$27:
        /*0000*/ 	.byte	0x28, 0x61, 0x64, 0x64, 0x72, 0x65, 0x73, 0x73, 0x20, 0x26, 0x20, 0x6d, 0x61, 0x73, 0x6b, 0x29
        /*0010*/ 	.byte	0x20, 0x3d, 0x3d, 0x20, 0x30, 0x00
	.type		$str$28,@object
	.size		$str$28,($str$26 - $str$28)
$str$28:
        /*0016*/ 	.byte	0x2f, 0x74, 0x6d, 0x70, 0x2f, 0x63, 0x75, 0x74, 0x6c, 0x61, 0x73, 0x73, 0x5f, 0x73, 0x77, 0x65
        /*0026*/ 	.byte	0x65, 0x70, 0x5f, 0x73, 0x72, 0x63, 0x2f, 0x69, 0x6e, 0x63, 0x6c, 0x75, 0x64, 0x65, 0x2f, 0x63
        /*0036*/ 	.byte	0x75, 0x74, 0x65, 0x2f, 0x70, 0x6f, 0x69, 0x6e, 0x74, 0x65, 0x72, 0x5f, 0x66, 0x6c, 0x61, 0x67
        /*0046*/ 	.byte	0x67, 0x65, 0x64, 0x2e, 0x68, 0x70, 0x70, 0x00
	.type		$str$26,@object
	.size		$str$26,($str$25 - $str$26)
$str$26:
        /*004e*/ 	.byte	0x2f, 0x74, 0x6d, 0x70, 0x2f, 0x63, 0x75, 0x74, 0x6c, 0x61, 0x73, 0x73, 0x5f, 0x73, 0x77, 0x65
        /*005e*/ 	.byte	0x65, 0x70, 0x5f, 0x73, 0x72, 0x63, 0x2f, 0x69, 0x6e, 0x63, 0x6c, 0x75, 0x64, 0x65, 0x2f, 0x63
        /*006e*/ 	.byte	0x75, 0x74, 0x65, 0x2f, 0x61, 0x74, 0x6f, 0x6d, 0x2f, 0x63, 0x6f, 0x70, 0x79, 0x5f, 0x74, 0x72
        /*007e*/ 	.byte	0x61, 0x69, 0x74, 0x73, 0x5f, 0x73, 0x6d, 0x31, 0x30, 0x30, 0x2e, 0x68, 0x70, 0x70, 0x00
	.type		$str$25,@object
	.size		$str$25,(__unnamed_1 - $str$25)
$str$25:
        /*008d*/ 	.byte	0x28, 0x28, 0x75, 0x69, 0x6e, 0x74, 0x33, 0x32, 0x5f, 0x74, 0x28, 0x74, 0x68, 0x72, 0x65, 0x61
        /*009d*/ 	.byte	0x64, 0x49, 0x64, 0x78, 0x2e, 0x78, 0x29, 0x20, 0x2f, 0x20, 0x33, 0x32, 0x29, 0x20, 0x25, 0x20
        /*00ad*/ 	.byte	0x34, 0x29, 0x20, 0x3d, 0x3d, 0x20, 0x28, 0x28, 0x28, 0x74, 0x6d, 0x65, 0x6d, 0x5f, 0x61, 0x64
        /*00bd*/ 	.byte	0x64, 0x72, 0x20, 0x3e, 0x3e, 0x20, 0x31, 0x36, 0x29, 0x20, 0x2f, 0x20, 0x33, 0x32, 0x29, 0x20
        /*00cd*/ 	.byte	0x25, 0x20, 0x34, 0x29, 0x00
	.type		__unnamed_1,@object
	.size		__unnamed_1,(__unnamed_2 - __unnamed_1)
__unnamed_1:
        /*00d2*/ 	.byte	0x61, 0x75, 0x74, 0x6f, 0x20, 0x63, 0x75, 0x74, 0x65, 0x3a, 0x3a, 0x61, 0x73, 0x5f, 0x70, 0x6f
        /* <DEDUP_REMOVED lines=24> */
        /*0262*/ 	.byte	0x5d, 0x00
	.type		__unnamed_2,@object
	.size		__unnamed_2,(.L_2 - __unnamed_2)
__unnamed_2:
        /* <DEDUP_REMOVED lines=42> */
        /*0504*/ 	.byte	0x43, 0x3c, 0x30, 0x3e, 0x3e, 0x3e, 0x3e, 0x5d, 0x00
.L_2:


//--------------------- .nv.shared._ZN7cutlass13device_kernelINS_4gemm6kernel13GemmUniversalIN4cute5tupleIJiiiiEEENS1_10collective13CollectiveMmaINS1_35MainloopSm100TmaUmmaWarpSpecializedILi5ELi2ELi4ENS5_IJNS4_1CILi2EEESB_NSA_ILi1EEEEEEEENS5_IJNSA_ILi256EEENSA_ILi128EEESG_EEEaNS5_IJlSC_lEEEaSI_NS4_8TiledMMAINS4_8MMA_AtomIJNS4_21SM100_MMA_S8_2x1SM_SSIaaiLi256ELi128ELNS4_4UMMA5MajorE0ELSN_0ELNSM_8SaturateE0EEEEEENS4_6LayoutINS5_IJSC_SC_SC_EEENS5_IJNSA_ILi0EEEST_ST_EEEEENS5_IJNS4_10UnderscoreESW_SW_EEEEENS4_28SM100_TMA_2SM_LOAD_MULTICASTENS4_14ComposedLayoutINS4_7SwizzleILi3ELi4ELi3EEENS4_18smem_ptr_flag_bitsILi8EEENSR_INS5_IJNSA_ILi8EEESG_EEENS5_IJSG_SC_EEEEEEEvNS4_8identityENS4_18SM100_TMA_2SM_LOADES19_vS1A_EENS_8epilogue10collective18CollectiveEpilogueINS1D_23Sm100TmaWarpSpecializedILi2ELi2ELi64ELb0ELb0EEEJNS5_IJSG_SG_SG_EEENS5_IJNSR_ISG_SC_EENSR_INSA_ILi64EEESC_EEEEEaSI_aSI_NS1D_6fusion15FusionCallbacksIS1H_NS1N_17LinearCombinationIaiaiLNS_15FloatRoundStyleE2EEES1I_S1M_JEEENS4_5SM1004TMEM4LOAD26SM100_TMEM_LOAD_32dp32b64xENS4_13SM90_TMA_LOADENS10_INS11_ILi2ELi4ELi3EEES14_NSR_INS5_IJS15_S1K_EEENS5_IJS1K_SC_EEEEEEENS4_39AutoVectorizingCopyWithAssumedAlignmentILi128EEENS4_14SM90_TMA_STOREES22_S24_S24_EEEvvEEEEvNT_6ParamsE --------------------------
	.section	.nv.shared._ZN7cutlass13device_kernelINS_4gemm6kernel13GemmUniversalIN4cute5tupleIJiiiiEEENS1_10collective13CollectiveMmaINS1_35MainloopSm100TmaUmmaWarpSpecializedILi5ELi2ELi4ENS5_IJNS4_1CILi2EEESB_NSA_ILi1EEEEEEEENS5_IJNSA_ILi256EEENSA_ILi128EEESG_EEEaNS5_IJlSC_lEEEaSI_NS4_8TiledMMAINS4_8MMA_AtomIJNS4_21SM100_MMA_S8_2x1SM_SSIaaiLi256ELi128ELNS4_4UMMA5MajorE0ELSN_0ELNSM_8SaturateE0EEEEEENS4_6LayoutINS5_IJSC_SC_SC_EEENS5_IJNSA_ILi0EEEST_ST_EEEEENS5_IJNS4_10UnderscoreESW_SW_EEEEENS4_28SM100_TMA_2SM_LOAD_MULTICASTENS4_14ComposedLayoutINS4_7SwizzleILi3ELi4ELi3EEENS4_18smem_ptr_flag_bitsILi8EEENSR_INS5_IJNSA_ILi8EEESG_EEENS5_IJSG_SC_EEEEEEEvNS4_8identityENS4_18SM100_TMA_2SM_LOADES19_vS1A_EENS_8epilogue10collective18CollectiveEpilogueINS1D_23Sm100TmaWarpSpecializedILi2ELi2ELi64ELb0ELb0EEEJNS5_IJSG_SG_SG_EEENS5_IJNSR_ISG_SC_EENSR_INSA_ILi64EEESC_EEEEEaSI_aSI_NS1D_6fusion15FusionCallbacksIS1H_NS1N_17LinearCombinationIaiaiLNS_15FloatRoundStyleE2EEES1I_S1M_JEEENS4_5SM1004TMEM4LOAD26SM100_TMEM_LOAD_32dp32b64xENS4_13SM90_TMA_LOADENS10_INS11_ILi2ELi4ELi3EEES14_NSR_INS5_IJS15_S1K_EEENS5_IJS1K_SC_EEEEEEENS4_39AutoVectorizingCopyWithAssumedAlignmentILi128EEENS4_14SM90_TMA_STOREES22_S24_S24_EEEvvEEEEvNT_6ParamsE,"aw",@nobits
	.sectionflags	@""
	.align	16
	.zero		1024


//--------------------- .nv.shared.reserved.0     --------------------------
	.section	.nv.shared.reserved.0,"aw",@nobits
	.weak		__nv_reservedSMEM_offset_0_alias
	.size		__nv_reservedSMEM_offset_0_alias, 0, 64
	.other		__nv_reservedSMEM_offset_0_alias,@"STO_CUDA_RESERVED_SHARED STV_DEFAULT"
__nv_reservedSMEM_offset_0_alias:
	.zero		0
.nv.shared.reserved.0:
	.zero		64
	.weak		__nv_reservedSMEM_tcgen05_partition
	.type		__nv_reservedSMEM_tcgen05_partition,@object
	.size		__nv_reservedSMEM_tcgen05_partition,(.L_0 - __nv_reservedSMEM_tcgen05_partition)
__nv_reservedSMEM_tcgen05_partition:
	.zero		32
.L_0:


//--------------------- .nv.global                --------------------------
	.section	.nv.global,"aw",@nobits
.nv.global:
	.type		_ZN40_INTERNAL_c4c3418a_4_k_cu_6b2544d9_100404cute1_E,@object
	.size		_ZN40_INTERNAL_c4c3418a_4_k_cu_6b2544d9_100404cute1_E,(_ZN40_INTERNAL_c4c3418a_4_k_cu_6b2544d9_100404cuda3std3__45__cpo6cbeginE - _ZN40_INTERNAL_c4c3418a_4_k_cu_6b2544d9_100404cute1_E)
_ZN40_INTERNAL_c4c3418a_4_k_cu_6b2544d9_100404cute1_E:
	.zero		1
	.type		_ZN40_INTERNAL_c4c3418a_4_k_cu_6b2544d9_100404cuda3std3__45__cpo6cbeginE,@object
	.size		_ZN40_INTERNAL_c4c3418a_4_k_cu_6b2544d9_100404cuda3std3__45__cpo6cbeginE,(_ZN40_INTERNAL_c4c3418a_4_k_cu_6b2544d9_100404cuda3std3__48in_placeE - _ZN40_INTERNAL_c4c3418a_4_k_cu_6b2544d9_100404cuda3std3__45__cpo6cbeginE)
_ZN40_INTERNAL_c4c3418a_4_k_cu_6b2544d9_100404cuda3std3__45__cpo6cbeginE:
	.zero		1
	.type		_ZN40_INTERNAL_c4c3418a_4_k_cu_6b2544d9_100404cuda3std3__48in_placeE,@object
	.size		_ZN40_INTERNAL_c4c3418a_4_k_cu_6b2544d9_100404cuda3std3__48in_placeE,(_ZN40_INTERNAL_c4c3418a_4_k_cu_6b2544d9_100404cuda3std6ranges3__45__cpo9iter_moveE - _ZN40_INTERNAL_c4c3418a_4_k_cu_6b2544d9_100404cuda3std3__48in_placeE)
_ZN40_INTERNAL_c4c3418a_4_k_cu_6b2544d9_100404cuda3std3__48in_placeE:
	.zero		1
	.type		_ZN40_INTERNAL_c4c3418a_4_k_cu_6b2544d9_100404cuda3std6ranges3__45__cpo9iter_moveE,@object
	.size		_ZN40_INTERNAL_c4c3418a_4_k_cu_6b2544d9_100404cuda3std6ranges3__45__cpo9iter_moveE,(_ZN40_INTERNAL_c4c3418a_4_k_cu_6b2544d9_100404cuda3std3__45__cpo5beginE - _ZN40_INTERNAL_c4c3418a_4_k_cu_6b2544d9_100404cuda3std6ranges3__45__cpo9iter_moveE)
_ZN40_INTERNAL_c4c3418a_4_k_cu_6b2544d9_100404cuda3std6ranges3__45__cpo9iter_moveE:
	.zero		1
	.type		_ZN40_INTERNAL_c4c3418a_4_k_cu_6b2544d9_100404cuda3std3__45__cpo5beginE,@object
	.size		_ZN40_INTERNAL_c4c3418a_4_k_cu_6b2544d9_100404cuda3std3__45__cpo5beginE,(_ZN40_INTERNAL_c4c3418a_4_k_cu_6b2544d9_100404cuda3std3__442_GLOBAL__N__c4c3418a_4_k_cu_6b2544d9_100406ignoreE - _ZN40_INTERNAL_c4c3418a_4_k_cu_6b2544d9_100404cuda3std3__45__cpo5beginE)
_ZN40_INTERNAL_c4c3418a_4_k_cu_6b2544d9_100404cuda3std3__45__cpo5beginE:
	.zero		1
	.type		_ZN40_INTERNAL_c4c3418a_4_k_cu_6b2544d9_100404cuda3std3__442_GLOBAL__N__c4c3418a_4_k_cu_6b2544d9_100406ignoreE,@object
	.size		_ZN40_INTERNAL_c4c3418a_4_k_cu_6b2544d9_100404cuda3std3__442_GLOBAL__N__c4c3418a_4_k_cu_6b2544d9_100406ignoreE,(_ZN40_INTERNAL_c4c3418a_4_k_cu_6b2544d9_100404cute7productE - _ZN40_INTERNAL_c4c3418a_4_k_cu_6b2544d9_100404cuda3std3__442_GLOBAL__N__c4c3418a_4_k_cu_6b2544d9_100406ignoreE)
_ZN40_INTERNAL_c4c3418a_4_k_cu_6b2544d9_100404cuda3std3__442_GLOBAL__N__c4c3418a_4_k_cu_6b2544d9_100406ignoreE:
	.zero		1
	.type		_ZN40_INTERNAL_c4c3418a_4_k_cu_6b2544d9_100404cute7productE,@object
	.size		_ZN40_INTERNAL_c4c3418a_4_k_cu_6b2544d9_100404cute7productE,(_ZN40_INTERNAL_c4c3418a_4_k_cu_6b2544d9_100404cuda3std3__45__cpo3endE - _ZN40_INTERNAL_c4c3418a_4_k_cu_6b2544d9_100404cute7productE)
_ZN40_INTERNAL_c4c3418a_4_k_cu_6b2544d9_100404cute7productE:
	.zero		1
	.type		_ZN40_INTERNAL_c4c3418a_4_k_cu_6b2544d9_100404cuda3std3__45__cpo3endE,@object
	.size		_ZN40_INTERNAL_c4c3418a_4_k_cu_6b2544d9_100404cuda3std3__45__cpo3endE,(_ZN40_INTERNAL_c4c3418a_4_k_cu_6b2544d9_100404cuda3std3__419piecewise_constructE - _ZN40_INTERNAL_c4c3418a_4_k_cu_6b2544d9_100404cuda3std3__45__cpo3endE)
_ZN40_INTERNAL_c4c3418a_4_k_cu_6b2544d9_100404cuda3std3__45__cpo3endE:
	.zero		1
	.type		_ZN40_INTERNAL_c4c3418a_4_k_cu_6b2544d9_100404cuda3std3__419piecewise_constructE,@object
	.size		_ZN40_INTERNAL_c4c3418a_4_k_cu_6b2544d9_100404cuda3std3__419piecewise_constructE,(_ZN40_INTERNAL_c4c3418a_4_k_cu_6b2544d9_100404cuda3std3__45__cpo4cendE - _ZN40_INTERNAL_c4c3418a_4_k_cu_6b2544d9_100404cuda3std3__419piecewise_constructE)
_ZN40_INTERNAL_c4c3418a_4_k_cu_6b2544d9_100404cuda3std3__419piecewise_constructE:
	.zero		1
	.type		_ZN40_INTERNAL_c4c3418a_4_k_cu_6b2544d9_100404cuda3std3__45__cpo4cendE,@object
	.size		_ZN40_INTERNAL_c4c3418a_4_k_cu_6b2544d9_100404cuda3std3__45__cpo4cendE,(_ZN40_INTERNAL_c4c3418a_4_k_cu_6b2544d9_100404cuda3std6ranges3__45__cpo4swapE - _ZN40_INTERNAL_c4c3418a_4_k_cu_6b2544d9_100404cuda3std3__45__cpo4cendE)
_ZN40_INTERNAL_c4c3418a_4_k_cu_6b2544d9_100404cuda3std3__45__cpo4cendE:
	.zero		1
	.type		_ZN40_INTERNAL_c4c3418a_4_k_cu_6b2544d9_100404cuda3std6ranges3__45__cpo4swapE,@object
	.size		_ZN40_INTERNAL_c4c3418a_4_k_cu_6b2544d9_100404cuda3std6ranges3__45__cpo4swapE,(.L_10 - _ZN40_INTERNAL_c4c3418a_4_k_cu_6b2544d9_100404cuda3std6ranges3__45__cpo4swapE)
_ZN40_INTERNAL_c4c3418a_4_k_cu_6b2544d9_100404cuda3std6ranges3__45__cpo4swapE:
	.zero		1
.L_10:


//--------------------- .nv.constant0._ZN7cutlass13device_kernelINS_4gemm6kernel13GemmUniversalIN4cute5tupleIJiiiiEEENS1_10collective13CollectiveMmaINS1_35MainloopSm100TmaUmmaWarpSpecializedILi5ELi2ELi4ENS5_IJNS4_1CILi2EEESB_NSA_ILi1EEEEEEEENS5_IJNSA_ILi256EEENSA_ILi128EEESG_EEEaNS5_IJlSC_lEEEaSI_NS4_8TiledMMAINS4_8MMA_AtomIJNS4_21SM100_MMA_S8_2x1SM_SSIaaiLi256ELi128ELNS4_4UMMA5MajorE0ELSN_0ELNSM_8SaturateE0EEEEEENS4_6LayoutINS5_IJSC_SC_SC_EEENS5_IJNSA_ILi0EEEST_ST_EEEEENS5_IJNS4_10UnderscoreESW_SW_EEEEENS4_28SM100_TMA_2SM_LOAD_MULTICASTENS4_14ComposedLayoutINS4_7SwizzleILi3ELi4ELi3EEENS4_18smem_ptr_flag_bitsILi8EEENSR_INS5_IJNSA_ILi8EEESG_EEENS5_IJSG_SC_EEEEEEEvNS4_8identityENS4_18SM100_TMA_2SM_LOADES19_vS1A_EENS_8epilogue10collective18CollectiveEpilogueINS1D_23Sm100TmaWarpSpecializedILi2ELi2ELi64ELb0ELb0EEEJNS5_IJSG_SG_SG_EEENS5_IJNSR_ISG_SC_EENSR_INSA_ILi64EEESC_EEEEEaSI_aSI_NS1D_6fusion15FusionCallbacksIS1H_NS1N_17LinearCombinationIaiaiLNS_15FloatRoundStyleE2EEES1I_S1M_JEEENS4_5SM1004TMEM4LOAD26SM100_TMEM_LOAD_32dp32b64xENS4_13SM90_TMA_LOADENS10_INS11_ILi2ELi4ELi3EEES14_NSR_INS5_IJS15_S1K_EEENS5_IJS1K_SC_EEEEEEENS4_39AutoVectorizingCopyWithAssumedAlignmentILi128EEENS4_14SM90_TMA_STOREES22_S24_S24_EEEvvEEEEvNT_6ParamsE --------------------------
	.section	.nv.constant0._ZN7cutlass13device_kernelINS_4gemm6kernel13GemmUniversalIN4cute5tupleIJiiiiEEENS1_10collective13CollectiveMmaINS1_35MainloopSm100TmaUmmaWarpSpecializedILi5ELi2ELi4ENS5_IJNS4_1CILi2EEESB_NSA_ILi1EEEEEEEENS5_IJNSA_ILi256EEENSA_ILi128EEESG_EEEaNS5_IJlSC_lEEEaSI_NS4_8TiledMMAINS4_8MMA_AtomIJNS4_21SM100_MMA_S8_2x1SM_SSIaaiLi256ELi128ELNS4_4UMMA5MajorE0ELSN_0ELNSM_8SaturateE0EEEEEENS4_6LayoutINS5_IJSC_SC_SC_EEENS5_IJNSA_ILi0EEEST_ST_EEEEENS5_IJNS4_10UnderscoreESW_SW_EEEEENS4_28SM100_TMA_2SM_LOAD_MULTICASTENS4_14ComposedLayoutINS4_7SwizzleILi3ELi4ELi3EEENS4_18smem_ptr_flag_bitsILi8EEENSR_INS5_IJNSA_ILi8EEESG_EEENS5_IJSG_SC_EEEEEEEvNS4_8identityENS4_18SM100_TMA_2SM_LOADES19_vS1A_EENS_8epilogue10collective18CollectiveEpilogueINS1D_23Sm100TmaWarpSpecializedILi2ELi2ELi64ELb0ELb0EEEJNS5_IJSG_SG_SG_EEENS5_IJNSR_ISG_SC_EENSR_INSA_ILi64EEESC_EEEEEaSI_aSI_NS1D_6fusion15FusionCallbacksIS1H_NS1N_17LinearCombinationIaiaiLNS_15FloatRoundStyleE2EEES1I_S1M_JEEENS4_5SM1004TMEM4LOAD26SM100_TMEM_LOAD_32dp32b64xENS4_13SM90_TMA_LOADENS10_INS11_ILi2ELi4ELi3EEES14_NSR_INS5_IJS15_S1K_EEENS5_IJS1K_SC_EEEEEEENS4_39AutoVectorizingCopyWithAssumedAlignmentILi128EEENS4_14SM90_TMA_STOREES22_S24_S24_EEEvvEEEEvNT_6ParamsE,"a",@progbits
	.sectionflags	@""
	.align	4
.nv.constant0._ZN7cutlass13device_kernelINS_4gemm6kernel13GemmUniversalIN4cute5tupleIJiiiiEEENS1_10collective13CollectiveMmaINS1_35MainloopSm100TmaUmmaWarpSpecializedILi5ELi2ELi4ENS5_IJNS4_1CILi2EEESB_NSA_ILi1EEEEEEEENS5_IJNSA_ILi256EEENSA_ILi128EEESG_EEEaNS5_IJlSC_lEEEaSI_NS4_8TiledMMAINS4_8MMA_AtomIJNS4_21SM100_MMA_S8_2x1SM_SSIaaiLi256ELi128ELNS4_4UMMA5MajorE0ELSN_0ELNSM_8SaturateE0EEEEEENS4_6LayoutINS5_IJSC_SC_SC_EEENS5_IJNSA_ILi0EEEST_ST_EEEEENS5_IJNS4_10UnderscoreESW_SW_EEEEENS4_28SM100_TMA_2SM_LOAD_MULTICASTENS4_14ComposedLayoutINS4_7SwizzleILi3ELi4ELi3EEENS4_18smem_ptr_flag_bitsILi8EEENSR_INS5_IJNSA_ILi8EEESG_EEENS5_IJSG_SC_EEEEEEEvNS4_8identityENS4_18SM100_TMA_2SM_LOADES19_vS1A_EENS_8epilogue10collective18CollectiveEpilogueINS1D_23Sm100TmaWarpSpecializedILi2ELi2ELi64ELb0ELb0EEEJNS5_IJSG_SG_SG_EEENS5_IJNSR_ISG_SC_EENSR_INSA_ILi64EEESC_EEEEEaSI_aSI_NS1D_6fusion15FusionCallbacksIS1H_NS1N_17LinearCombinationIaiaiLNS_15FloatRoundStyleE2EEES1I_S1M_JEEENS4_5SM1004TMEM4LOAD26SM100_TMEM_LOAD_32dp32b64xENS4_13SM90_TMA_LOADENS10_INS11_ILi2ELi4ELi3EEES14_NSR_INS5_IJS15_S1K_EEENS5_IJS1K_SC_EEEEEEENS4_39AutoVectorizingCopyWithAssumedAlignmentILi128EEENS4_14SM90_TMA_STOREES22_S24_S24_EEEvvEEEEvNT_6ParamsE:
	.zero		2944


//--------------------- SYMBOLS --------------------------

	.type		.nv.reservedSmem.offset0,@object
	.size		.nv.reservedSmem.offset0,0x4
	.type		.nv.reservedSmem.cap,@object
	.size		.nv.reservedSmem.cap,0x4
	.type		__assertfail,@function
